//
// Generated by NVIDIA NVVM Compiler
//
// Compiler Build ID: CL-36424714
// Cuda compilation tools, release 13.0, V13.0.88
// Based on NVVM 20.0.0
//

.version 9.0
.target sm_100
.address_size 64

	// .globl	_Z9convolutePliiiiS_iii
.const .align 8 .b8 filter[19208];
.extern .shared .align 16 .b8 matrix[];

.visible .entry _Z9convolutePliiiiS_iii(
	.param .u64 .ptr .align 1 _Z9convolutePliiiiS_iii_param_0,
	.param .u32 _Z9convolutePliiiiS_iii_param_1,
	.param .u32 _Z9convolutePliiiiS_iii_param_2,
	.param .u32 _Z9convolutePliiiiS_iii_param_3,
	.param .u32 _Z9convolutePliiiiS_iii_param_4,
	.param .u64 .ptr .align 1 _Z9convolutePliiiiS_iii_param_5,
	.param .u32 _Z9convolutePliiiiS_iii_param_6,
	.param .u32 _Z9convolutePliiiiS_iii_param_7,
	.param .u32 _Z9convolutePliiiiS_iii_param_8
)
{
	.reg .pred 	%p<118>;
	.reg .b32 	%r<203>;
	.reg .b64 	%rd<90>;

	ld.param.u64 	%rd9, [_Z9convolutePliiiiS_iii_param_0];
	ld.param.u32 	%r91, [_Z9convolutePliiiiS_iii_param_2];
	ld.param.u32 	%r92, [_Z9convolutePliiiiS_iii_param_3];
	ld.param.u32 	%r96, [_Z9convolutePliiiiS_iii_param_4];
	ld.param.u64 	%rd8, [_Z9convolutePliiiiS_iii_param_5];
	ld.param.u32 	%r93, [_Z9convolutePliiiiS_iii_param_6];
	ld.param.u32 	%r94, [_Z9convolutePliiiiS_iii_param_7];
	ld.param.u32 	%r95, [_Z9convolutePliiiiS_iii_param_8];
	cvta.to.global.u64 	%rd1, %rd9;
	mov.u32 	%r97, %ctaid.x;
	mov.u32 	%r98, %ntid.x;
	mov.u32 	%r99, %tid.x;
	mad.lo.s32 	%r1, %r97, %r98, %r99;
	shl.b32 	%r2, %r97, 10;
	add.s32 	%r100, %r2, %r96;
	setp.ge.u32 	%p2, %r1, %r100;
	@%p2 bra 	$L__BB0_42;
	sub.s32 	%r101, %r1, %r2;
	mad.lo.s32 	%r179, %r92, %r101, %r2;
	setp.eq.s32 	%p3, %r92, 0;
	@%p3 bra 	$L__BB0_42;
	mul.lo.s32 	%r4, %r94, %r93;
	and.b32  	%r5, %r92, 7;
	setp.lt.u32 	%p4, %r92, 8;
	@%p4 bra 	$L__BB0_21;
	and.b32  	%r6, %r92, -8;
	mov.b32 	%r178, 0;
$L__BB0_4:
	.pragma "nounroll";
	setp.lt.s32 	%p5, %r179, 0;
	setp.ge.s32 	%p6, %r179, %r4;
	sub.s32 	%r103, %r179, %r2;
	shl.b32 	%r104, %r103, 2;
	mov.u32 	%r105, matrix;
	add.s32 	%r9, %r105, %r104;
	or.pred  	%p7, %p5, %p6;
	@%p7 bra 	$L__BB0_6;
	mul.wide.u32 	%rd10, %r179, 8;
	add.s64 	%rd11, %rd1, %rd10;
	ld.global.u64 	%rd12, [%rd11];
	st.shared.u32 	[%r9], %rd12;
$L__BB0_6:
	add.s32 	%r10, %r179, 1;
	setp.lt.s32 	%p8, %r179, -1;
	setp.ge.s32 	%p9, %r10, %r4;
	or.pred  	%p10, %p8, %p9;
	@%p10 bra 	$L__BB0_8;
	mul.wide.u32 	%rd13, %r10, 8;
	add.s64 	%rd14, %rd1, %rd13;
	ld.global.u64 	%rd15, [%rd14];
	st.shared.u32 	[%r9+4], %rd15;
$L__BB0_8:
	add.s32 	%r11, %r179, 2;
	setp.lt.s32 	%p11, %r179, -2;
	setp.ge.s32 	%p12, %r11, %r4;
	or.pred  	%p13, %p11, %p12;
	@%p13 bra 	$L__BB0_10;
	mul.wide.u32 	%rd16, %r11, 8;
	add.s64 	%rd17, %rd1, %rd16;
	ld.global.u64 	%rd18, [%rd17];
	st.shared.u32 	[%r9+8], %rd18;
$L__BB0_10:
	add.s32 	%r12, %r179, 3;
	setp.lt.s32 	%p14, %r179, -3;
	setp.ge.s32 	%p15, %r12, %r4;
	or.pred  	%p16, %p14, %p15;
	@%p16 bra 	$L__BB0_12;
	mul.wide.u32 	%rd19, %r12, 8;
	add.s64 	%rd20, %rd1, %rd19;
	ld.global.u64 	%rd21, [%rd20];
	st.shared.u32 	[%r9+12], %rd21;
$L__BB0_12:
	add.s32 	%r13, %r179, 4;
	setp.lt.s32 	%p17, %r179, -4;
	setp.ge.s32 	%p18, %r13, %r4;
	or.pred  	%p19, %p17, %p18;
	@%p19 bra 	$L__BB0_14;
	mul.wide.u32 	%rd22, %r13, 8;
	add.s64 	%rd23, %rd1, %rd22;
	ld.global.u64 	%rd24, [%rd23];
	st.shared.u32 	[%r9+16], %rd24;
$L__BB0_14:
	add.s32 	%r14, %r179, 5;
	setp.lt.s32 	%p20, %r179, -5;
	setp.ge.s32 	%p21, %r14, %r4;
	or.pred  	%p22, %p20, %p21;
	@%p22 bra 	$L__BB0_16;
	mul.wide.u32 	%rd25, %r14, 8;
	add.s64 	%rd26, %rd1, %rd25;
	ld.global.u64 	%rd27, [%rd26];
	st.shared.u32 	[%r9+20], %rd27;
$L__BB0_16:
	add.s32 	%r15, %r179, 6;
	setp.lt.s32 	%p23, %r179, -6;
	setp.ge.s32 	%p24, %r15, %r4;
	or.pred  	%p25, %p23, %p24;
	@%p25 bra 	$L__BB0_18;
	mul.wide.u32 	%rd28, %r15, 8;
	add.s64 	%rd29, %rd1, %rd28;
	ld.global.u64 	%rd30, [%rd29];
	st.shared.u32 	[%r9+24], %rd30;
$L__BB0_18:
	add.s32 	%r16, %r179, 7;
	setp.lt.s32 	%p26, %r179, -7;
	setp.ge.s32 	%p27, %r16, %r4;
	or.pred  	%p28, %p26, %p27;
	@%p28 bra 	$L__BB0_20;
	mul.wide.u32 	%rd31, %r16, 8;
	add.s64 	%rd32, %rd1, %rd31;
	ld.global.u64 	%rd33, [%rd32];
	st.shared.u32 	[%r9+28], %rd33;
$L__BB0_20:
	add.s32 	%r179, %r179, 8;
	add.s32 	%r178, %r178, 8;
	setp.ne.s32 	%p29, %r178, %r6;
	@%p29 bra 	$L__BB0_4;
$L__BB0_21:
	setp.eq.s32 	%p30, %r5, 0;
	@%p30 bra 	$L__BB0_42;
	and.b32  	%r20, %r92, 3;
	setp.lt.u32 	%p31, %r5, 4;
	@%p31 bra 	$L__BB0_32;
	setp.lt.s32 	%p32, %r179, 0;
	setp.ge.s32 	%p33, %r179, %r4;
	sub.s32 	%r106, %r179, %r2;
	shl.b32 	%r107, %r106, 2;
	mov.u32 	%r108, matrix;
	add.s32 	%r21, %r108, %r107;
	or.pred  	%p34, %p32, %p33;
	@%p34 bra 	$L__BB0_25;
	mul.wide.u32 	%rd34, %r179, 8;
	add.s64 	%rd35, %rd1, %rd34;
	ld.global.u64 	%rd36, [%rd35];
	st.shared.u32 	[%r21], %rd36;
$L__BB0_25:
	add.s32 	%r22, %r179, 1;
	setp.lt.s32 	%p35, %r179, -1;
	setp.ge.s32 	%p36, %r22, %r4;
	or.pred  	%p37, %p35, %p36;
	@%p37 bra 	$L__BB0_27;
	mul.wide.u32 	%rd37, %r22, 8;
	add.s64 	%rd38, %rd1, %rd37;
	ld.global.u64 	%rd39, [%rd38];
	st.shared.u32 	[%r21+4], %rd39;
$L__BB0_27:
	add.s32 	%r23, %r179, 2;
	setp.lt.s32 	%p38, %r179, -2;
	setp.ge.s32 	%p39, %r23, %r4;
	or.pred  	%p40, %p38, %p39;
	@%p40 bra 	$L__BB0_29;
	mul.wide.u32 	%rd40, %r23, 8;
	add.s64 	%rd41, %rd1, %rd40;
	ld.global.u64 	%rd42, [%rd41];
	st.shared.u32 	[%r21+8], %rd42;
$L__BB0_29:
	add.s32 	%r24, %r179, 3;
	setp.lt.s32 	%p41, %r179, -3;
	setp.ge.s32 	%p42, %r24, %r4;
	or.pred  	%p43, %p41, %p42;
	@%p43 bra 	$L__BB0_31;
	mul.wide.u32 	%rd43, %r24, 8;
	add.s64 	%rd44, %rd1, %rd43;
	ld.global.u64 	%rd45, [%rd44];
	st.shared.u32 	[%r21+12], %rd45;
$L__BB0_31:
	add.s32 	%r179, %r179, 4;
$L__BB0_32:
	setp.eq.s32 	%p44, %r20, 0;
	@%p44 bra 	$L__BB0_42;
	setp.eq.s32 	%p45, %r20, 1;
	@%p45 bra 	$L__BB0_39;
	setp.lt.s32 	%p46, %r179, 0;
	setp.ge.s32 	%p47, %r179, %r4;
	sub.s32 	%r109, %r179, %r2;
	shl.b32 	%r110, %r109, 2;
	mov.u32 	%r111, matrix;
	add.s32 	%r27, %r111, %r110;
	or.pred  	%p48, %p46, %p47;
	@%p48 bra 	$L__BB0_36;
	mul.wide.u32 	%rd46, %r179, 8;
	add.s64 	%rd47, %rd1, %rd46;
	ld.global.u64 	%rd48, [%rd47];
	st.shared.u32 	[%r27], %rd48;
$L__BB0_36:
	add.s32 	%r28, %r179, 1;
	setp.lt.s32 	%p49, %r179, -1;
	setp.ge.s32 	%p50, %r28, %r4;
	or.pred  	%p51, %p49, %p50;
	@%p51 bra 	$L__BB0_38;
	mul.wide.u32 	%rd49, %r28, 8;
	add.s64 	%rd50, %rd1, %rd49;
	ld.global.u64 	%rd51, [%rd50];
	st.shared.u32 	[%r27+4], %rd51;
$L__BB0_38:
	add.s32 	%r179, %r179, 2;
$L__BB0_39:
	and.b32  	%r112, %r92, 1;
	setp.eq.b32 	%p52, %r112, 1;
	not.pred 	%p53, %p52;
	@%p53 bra 	$L__BB0_42;
	setp.lt.s32 	%p54, %r179, 0;
	setp.ge.s32 	%p55, %r179, %r4;
	or.pred  	%p56, %p54, %p55;
	@%p56 bra 	$L__BB0_42;
	mul.wide.u32 	%rd52, %r179, 8;
	add.s64 	%rd53, %rd1, %rd52;
	ld.global.u64 	%rd54, [%rd53];
	sub.s32 	%r113, %r179, %r2;
	shl.b32 	%r114, %r113, 2;
	mov.u32 	%r115, matrix;
	add.s32 	%r116, %r115, %r114;
	st.shared.u32 	[%r116], %rd54;
$L__BB0_42:
	bar.sync 	0;
	div.u32 	%r31, %r1, %r94;
	mul.lo.s32 	%r117, %r31, %r94;
	sub.s32 	%r32, %r1, %r117;
	shr.u32 	%r118, %r95, 31;
	add.s32 	%r119, %r95, %r118;
	shr.s32 	%r120, %r119, 1;
	neg.s32 	%r33, %r120;
	sub.s32 	%r34, %r32, %r120;
	setp.lt.s32 	%p57, %r95, 1;
	mov.b64 	%rd89, 0;
	@%p57 bra 	$L__BB0_87;
	and.b32  	%r35, %r95, 3;
	and.b32  	%r36, %r95, 2147483644;
	add.s32 	%r37, %r31, %r33;
	mov.b32 	%r182, 0;
	mov.u64 	%rd80, filter;
	cvt.s64.s32 	%rd81, %r34;
	mov.u32 	%r187, %r182;
$L__BB0_44:
	setp.lt.u32 	%p58, %r95, 4;
	mul.lo.s32 	%r40, %r182, %r95;
	add.s32 	%r124, %r37, %r182;
	mul.lo.s32 	%r41, %r124, %r94;
	setp.lt.s32 	%p59, %r124, 0;
	setp.ge.s32 	%p60, %r124, %r93;
	or.pred  	%p1, %p59, %p60;
	mov.b32 	%r195, 0;
	@%p58 bra 	$L__BB0_67;
	mov.b32 	%r184, 0;
	cvt.u64.u32 	%rd61, %r40;
	cvt.s64.s32 	%rd67, %r41;
$L__BB0_46:
	add.s32 	%r44, %r34, %r184;
	add.s32 	%r45, %r44, %r41;
	setp.lt.s32 	%p61, %r44, 0;
	setp.ge.s32 	%p62, %r44, %r94;
	or.pred  	%p63, %p61, %p62;
	or.pred  	%p65, %p1, %p63;
	@%p65 bra 	$L__BB0_51;
	sub.s32 	%r46, %r45, %r2;
	setp.lt.s32 	%p66, %r46, 0;
	setp.ge.s32 	%p67, %r46, %r91;
	or.pred  	%p68, %p66, %p67;
	@%p68 bra 	$L__BB0_49;
	shl.b32 	%r126, %r46, 2;
	mov.u32 	%r127, matrix;
	add.s32 	%r128, %r127, %r126;
	ld.shared.u32 	%r186, [%r128];
	bra.uni 	$L__BB0_50;
$L__BB0_49:
	mul.wide.s32 	%rd56, %r45, 8;
	add.s64 	%rd57, %rd1, %rd56;
	ld.global.u32 	%r186, [%rd57];
$L__BB0_50:
	add.s32 	%r129, %r184, %r40;
	mul.wide.u32 	%rd58, %r129, 8;
	mov.u64 	%rd59, filter;
	add.s64 	%rd60, %rd59, %rd58;
	ld.const.u32 	%r130, [%rd60];
	mad.lo.s32 	%r187, %r186, %r130, %r187;
$L__BB0_51:
	add.s32 	%r131, %r44, 1;
	setp.lt.s32 	%p69, %r131, 0;
	setp.ge.s32 	%p70, %r131, %r94;
	or.pred  	%p71, %p69, %p70;
	or.pred  	%p72, %p1, %p71;
	cvt.s64.s32 	%rd62, %r184;
	add.s64 	%rd63, %rd62, %rd61;
	shl.b64 	%rd64, %rd63, 3;
	add.s64 	%rd2, %rd80, %rd64;
	add.s64 	%rd68, %rd81, %rd62;
	add.s64 	%rd69, %rd68, %rd67;
	shl.b64 	%rd70, %rd69, 3;
	add.s64 	%rd3, %rd1, %rd70;
	@%p72 bra 	$L__BB0_56;
	sub.s32 	%r132, %r45, %r2;
	add.s32 	%r133, %r132, 1;
	setp.gt.s32 	%p73, %r133, -1;
	setp.lt.s32 	%p74, %r133, %r91;
	and.pred  	%p75, %p73, %p74;
	@%p75 bra 	$L__BB0_54;
	ld.global.u32 	%r188, [%rd3+8];
	bra.uni 	$L__BB0_55;
$L__BB0_54:
	sub.s32 	%r134, %r45, %r2;
	shl.b32 	%r135, %r134, 2;
	mov.u32 	%r136, matrix;
	add.s32 	%r137, %r136, %r135;
	ld.shared.u32 	%r188, [%r137+4];
$L__BB0_55:
	ld.const.u32 	%r138, [%rd2+8];
	mad.lo.s32 	%r187, %r188, %r138, %r187;
$L__BB0_56:
	add.s32 	%r139, %r44, 2;
	setp.lt.s32 	%p76, %r139, 0;
	setp.ge.s32 	%p77, %r139, %r94;
	or.pred  	%p78, %p76, %p77;
	or.pred  	%p79, %p1, %p78;
	@%p79 bra 	$L__BB0_61;
	sub.s32 	%r140, %r45, %r2;
	add.s32 	%r141, %r140, 2;
	setp.gt.s32 	%p80, %r141, -1;
	setp.lt.s32 	%p81, %r141, %r91;
	and.pred  	%p82, %p80, %p81;
	@%p82 bra 	$L__BB0_59;
	ld.global.u32 	%r190, [%rd3+16];
	bra.uni 	$L__BB0_60;
$L__BB0_59:
	sub.s32 	%r142, %r45, %r2;
	shl.b32 	%r143, %r142, 2;
	mov.u32 	%r144, matrix;
	add.s32 	%r145, %r144, %r143;
	ld.shared.u32 	%r190, [%r145+8];
$L__BB0_60:
	ld.const.u32 	%r146, [%rd2+16];
	mad.lo.s32 	%r187, %r190, %r146, %r187;
$L__BB0_61:
	add.s32 	%r147, %r44, 3;
	setp.lt.s32 	%p83, %r147, 0;
	setp.ge.s32 	%p84, %r147, %r94;
	or.pred  	%p85, %p83, %p84;
	or.pred  	%p86, %p1, %p85;
	@%p86 bra 	$L__BB0_66;
	sub.s32 	%r148, %r45, %r2;
	add.s32 	%r149, %r148, 3;
	setp.gt.s32 	%p87, %r149, -1;
	setp.lt.s32 	%p88, %r149, %r91;
	and.pred  	%p89, %p87, %p88;
	@%p89 bra 	$L__BB0_64;
	ld.global.u32 	%r192, [%rd3+24];
	bra.uni 	$L__BB0_65;
$L__BB0_64:
	sub.s32 	%r150, %r45, %r2;
	shl.b32 	%r151, %r150, 2;
	mov.u32 	%r152, matrix;
	add.s32 	%r153, %r152, %r151;
	ld.shared.u32 	%r192, [%r153+12];
$L__BB0_65:
	ld.const.u32 	%r154, [%rd2+24];
	mad.lo.s32 	%r187, %r192, %r154, %r187;
$L__BB0_66:
	add.s32 	%r184, %r184, 4;
	setp.ne.s32 	%p90, %r184, %r36;
	mov.u32 	%r195, %r36;
	@%p90 bra 	$L__BB0_46;
$L__BB0_67:
	setp.eq.s32 	%p91, %r35, 0;
	@%p91 bra 	$L__BB0_85;
	add.s32 	%r71, %r34, %r195;
	add.s32 	%r72, %r71, %r41;
	setp.lt.s32 	%p92, %r71, 0;
	setp.ge.s32 	%p93, %r71, %r94;
	or.pred  	%p94, %p92, %p93;
	or.pred  	%p96, %p1, %p94;
	@%p96 bra 	$L__BB0_73;
	sub.s32 	%r73, %r72, %r2;
	setp.gt.s32 	%p97, %r73, -1;
	setp.lt.s32 	%p98, %r73, %r91;
	and.pred  	%p99, %p97, %p98;
	@%p99 bra 	$L__BB0_71;
	mul.wide.s32 	%rd71, %r72, 8;
	add.s64 	%rd72, %rd1, %rd71;
	ld.global.u32 	%r197, [%rd72];
	bra.uni 	$L__BB0_72;
$L__BB0_71:
	shl.b32 	%r155, %r73, 2;
	mov.u32 	%r156, matrix;
	add.s32 	%r157, %r156, %r155;
	ld.shared.u32 	%r197, [%r157];
$L__BB0_72:
	add.s32 	%r158, %r195, %r40;
	mul.wide.u32 	%rd73, %r158, 8;
	add.s64 	%rd75, %rd80, %rd73;
	ld.const.u32 	%r159, [%rd75];
	mad.lo.s32 	%r187, %r197, %r159, %r187;
$L__BB0_73:
	setp.eq.s32 	%p100, %r35, 1;
	@%p100 bra 	$L__BB0_85;
	add.s32 	%r160, %r71, 1;
	setp.lt.s32 	%p101, %r160, 0;
	setp.ge.s32 	%p102, %r160, %r94;
	or.pred  	%p103, %p101, %p102;
	or.pred  	%p104, %p1, %p103;
	cvt.u64.u32 	%rd76, %r40;
	cvt.u64.u32 	%rd77, %r195;
	add.s64 	%rd78, %rd77, %rd76;
	shl.b64 	%rd79, %rd78, 3;
	add.s64 	%rd4, %rd80, %rd79;
	cvt.s64.s32 	%rd82, %r41;
	add.s64 	%rd83, %rd81, %rd77;
	add.s64 	%rd84, %rd83, %rd82;
	shl.b64 	%rd85, %rd84, 3;
	add.s64 	%rd5, %rd1, %rd85;
	@%p104 bra 	$L__BB0_79;
	sub.s32 	%r161, %r72, %r2;
	add.s32 	%r162, %r161, 1;
	setp.gt.s32 	%p105, %r162, -1;
	setp.lt.s32 	%p106, %r162, %r91;
	and.pred  	%p107, %p105, %p106;
	@%p107 bra 	$L__BB0_77;
	ld.global.u32 	%r199, [%rd5+8];
	bra.uni 	$L__BB0_78;
$L__BB0_77:
	shl.b32 	%r164, %r161, 2;
	mov.u32 	%r165, matrix;
	add.s32 	%r166, %r165, %r164;
	ld.shared.u32 	%r199, [%r166+4];
$L__BB0_78:
	ld.const.u32 	%r167, [%rd4+8];
	mad.lo.s32 	%r187, %r199, %r167, %r187;
$L__BB0_79:
	setp.eq.s32 	%p108, %r35, 2;
	@%p108 bra 	$L__BB0_85;
	add.s32 	%r168, %r71, 2;
	setp.lt.s32 	%p109, %r168, 0;
	setp.ge.s32 	%p110, %r168, %r94;
	or.pred  	%p111, %p109, %p110;
	or.pred  	%p112, %p1, %p111;
	@%p112 bra 	$L__BB0_85;
	sub.s32 	%r169, %r72, %r2;
	add.s32 	%r170, %r169, 2;
	setp.gt.s32 	%p113, %r170, -1;
	setp.lt.s32 	%p114, %r170, %r91;
	and.pred  	%p115, %p113, %p114;
	@%p115 bra 	$L__BB0_83;
	ld.global.u32 	%r201, [%rd5+16];
	bra.uni 	$L__BB0_84;
$L__BB0_83:
	shl.b32 	%r172, %r169, 2;
	mov.u32 	%r173, matrix;
	add.s32 	%r174, %r173, %r172;
	ld.shared.u32 	%r201, [%r174+8];
$L__BB0_84:
	ld.const.u32 	%r175, [%rd4+16];
	mad.lo.s32 	%r187, %r201, %r175, %r187;
$L__BB0_85:
	add.s32 	%r182, %r182, 1;
	setp.ne.s32 	%p116, %r182, %r95;
	@%p116 bra 	$L__BB0_44;
	cvt.s64.s32 	%rd89, %r187;
$L__BB0_87:
	mad.lo.s32 	%r90, %r31, %r94, %r32;
	mul.lo.s32 	%r176, %r94, %r93;
	setp.ge.s32 	%p117, %r90, %r176;
	@%p117 bra 	$L__BB0_89;
	cvta.to.global.u64 	%rd86, %rd8;
	mul.wide.s32 	%rd87, %r90, 8;
	add.s64 	%rd88, %rd86, %rd87;
	st.global.u64 	[%rd88], %rd89;
$L__BB0_89:
	ret;

}


// ===== COMPILED SASS (sm_100) =====

	.target	sm_100

	.elftype	@"ET_EXEC"


//--------------------- .note.nv.tkinfo           --------------------------
	.section	.note.nv.tkinfo,"",@"SHT_NOTE"
	.sectionflags	@"SHF_NOTE_NV_TKINFO"
	.tkinfo
        /*0018*/ 	.word	0x00000002
        /*0030*/ 	.string	""
        /*0030*/ 	.string	"ptxas"
        /*0030*/ 	.string	"Cuda compilation tools, release 13.0, V13.0.88"
        /*0030*/ 	.string	"Build cuda_13.0.r13.0/compiler.36424714_0"
        /*0030*/ 	.string	"-arch sm_100 -m 64 "



//--------------------- .note.nv.cuinfo           --------------------------
	.section	.note.nv.cuinfo,"",@"SHT_NOTE"
	.sectionflags	@"SHF_NOTE_NV_CUINFO"
        /*0018*/ 	.short	0x0002
        /*001a*/ 	.short	0x0064
        /*001c*/ 	.short	0x0082
	.zero		2


//--------------------- .nv.info                  --------------------------
	.section	.nv.info,"",@"SHT_CUDA_INFO"
	.align	4


	//----- nvinfo : EIATTR_REGCOUNT
	.align		4
        /*0000*/ 	.byte	0x04, 0x2f
        /*0002*/ 	.short	(.L_2 - .L_1)
	.align		4
.L_1:
        /*0004*/ 	.word	index@(_Z9convolutePliiiiS_iii)
        /*0008*/ 	.word	0x00000020


	//----- nvinfo : EIATTR_FRAME_SIZE
	.align		4
.L_2:
        /*000c*/ 	.byte	0x04, 0x11
        /*000e*/ 	.short	(.L_4 - .L_3)
	.align		4
.L_3:
        /*0010*/ 	.word	index@(_Z9convolutePliiiiS_iii)
        /*0014*/ 	.word	0x00000000


	//----- nvinfo : EIATTR_MIN_STACK_SIZE
	.align		4
.L_4:
        /*0018*/ 	.byte	0x04, 0x12
        /*001a*/ 	.short	(.L_6 - .L_5)
	.align		4
.L_5:
        /*001c*/ 	.word	index@(_Z9convolutePliiiiS_iii)
        /*0020*/ 	.word	0x00000000
.L_6:


//--------------------- .nv.compat                --------------------------
	.section	.nv.compat,"",@"SHT_CUDA_COMPAT_INFO"
	.align	4
        /*0000*/ 	.byte	0x02, 0x09, 0x00, 0x00, 0x02, 0x02, 0x01, 0x00, 0x02, 0x05, 0x05, 0x00, 0x03, 0x07, 0x01, 0x01
        /*0010*/ 	.byte	0x02, 0x03, 0x00, 0x00, 0x02, 0x06, 0x01, 0x00, 0x04, 0x0b, 0x08, 0x00, 0x09, 0x00, 0x00, 0x00
        /*0020*/ 	.byte	0x00, 0x00, 0x00, 0x00


//--------------------- .nv.info._Z9convolutePliiiiS_iii --------------------------
	.section	.nv.info._Z9convolutePliiiiS_iii,"",@"SHT_CUDA_INFO"
	.sectionflags	@""
	.align	4


	//----- nvinfo : EIATTR_CUDA_API_VERSION
	.align		4
        /*0000*/ 	.byte	0x04, 0x37
        /*0002*/ 	.short	(.L_8 - .L_7)
.L_7:
        /*0004*/ 	.word	0x00000082


	//----- nvinfo : EIATTR_KPARAM_INFO
	.align		4
.L_8:
        /*0008*/ 	.byte	0x04, 0x17
        /*000a*/ 	.short	(.L_10 - .L_9)
.L_9:
        /*000c*/ 	.word	0x00000000
        /*0010*/ 	.short	0x0008
        /*0012*/ 	.short	0x0028
        /*0014*/ 	.byte	0x00, 0xf0, 0x11, 0x00


	//----- nvinfo : EIATTR_KPARAM_INFO
	.align		4
.L_10:
        /*0018*/ 	.byte	0x04, 0x17
        /*001a*/ 	.short	(.L_12 - .L_11)
.L_11:
        /*001c*/ 	.word	0x00000000
        /*0020*/ 	.short	0x0007
        /*0022*/ 	.short	0x0024
        /*0024*/ 	.byte	0x00, 0xf0, 0x11, 0x00


	//----- nvinfo : EIATTR_KPARAM_INFO
	.align		4
.L_12:
        /*0028*/ 	.byte	0x04, 0x17
        /*002a*/ 	.short	(.L_14 - .L_13)
.L_13:
        /*002c*/ 	.word	0x00000000
        /*0030*/ 	.short	0x0006
        /*0032*/ 	.short	0x0020
        /*0034*/ 	.byte	0x00, 0xf0, 0x11, 0x00


	//----- nvinfo : EIATTR_KPARAM_INFO
	.align		4
.L_14:
        /*0038*/ 	.byte	0x04, 0x17
        /*003a*/ 	.short	(.L_16 - .L_15)
.L_15:
        /*003c*/ 	.word	0x00000000
        /*0040*/ 	.short	0x0005
        /*0042*/ 	.short	0x0018
        /*0044*/ 	.byte	0x00, 0xf5, 0x21, 0x00


	//----- nvinfo : EIATTR_KPARAM_INFO
	.align		4
.L_16:
        /*0048*/ 	.byte	0x04, 0x17
        /*004a*/ 	.short	(.L_18 - .L_17)
.L_17:
        /*004c*/ 	.word	0x00000000
        /*0050*/ 	.short	0x0004
        /*0052*/ 	.short	0x0014
        /*0054*/ 	.byte	0x00, 0xf0, 0x11, 0x00


	//----- nvinfo : EIATTR_KPARAM_INFO
	.align		4
.L_18:
        /*0058*/ 	.byte	0x04, 0x17
        /*005a*/ 	.short	(.L_20 - .L_19)
.L_19:
        /*005c*/ 	.word	0x00000000
        /*0060*/ 	.short	0x0003
        /*0062*/ 	.short	0x0010
        /*0064*/ 	.byte	0x00, 0xf0, 0x11, 0x00


	//----- nvinfo : EIATTR_KPARAM_INFO
	.align		4
.L_20:
        /*0068*/ 	.byte	0x04, 0x17
        /*006a*/ 	.short	(.L_22 - .L_21)
.L_21:
        /*006c*/ 	.word	0x00000000
        /*0070*/ 	.short	0x0002
        /*0072*/ 	.short	0x000c
        /*0074*/ 	.byte	0x00, 0xf0, 0x11, 0x00


	//----- nvinfo : EIATTR_KPARAM_INFO
	.align		4
.L_22:
        /*0078*/ 	.byte	0x04, 0x17
        /*007a*/ 	.short	(.L_24 - .L_23)
.L_23:
        /*007c*/ 	.word	0x00000000
        /*0080*/ 	.short	0x0001
        /*0082*/ 	.short	0x0008
        /*0084*/ 	.byte	0x00, 0xf0, 0x11, 0x00


	//----- nvinfo : EIATTR_KPARAM_INFO
	.align		4
.L_24:
        /*0088*/ 	.byte	0x04, 0x17
        /*008a*/ 	.short	(.L_26 - .L_25)
.L_25:
        /*008c*/ 	.word	0x00000000
        /*0090*/ 	.short	0x0000
        /*0092*/ 	.short	0x0000
        /*0094*/ 	.byte	0x00, 0xf5, 0x21, 0x00


	//----- nvinfo : EIATTR_SPARSE_MMA_MASK
	.align		4
.L_26:
        /*0098*/ 	.byte	0x03, 0x50
        /*009a*/ 	.short	0x0000


	//----- nvinfo : EIATTR_MAXREG_COUNT
	.align		4
        /*009c*/ 	.byte	0x03, 0x1b
        /*009e*/ 	.short	0x00ff


	//----- nvinfo : EIATTR_NUM_BARRIERS
	.align		4
        /*00a0*/ 	.byte	0x02, 0x4c
        /*00a2*/ 	.byte	0x01
	.zero		1


	//----- nvinfo : EIATTR_MERCURY_ISA_VERSION
	.align		4
        /*00a4*/ 	.byte	0x03, 0x5f
        /*00a6*/ 	.short	0x0101


	//----- nvinfo : EIATTR_VRC_CTA_INIT_COUNT
	.align		4
        /*00a8*/ 	.byte	0x02, 0x4a
	.zero		1
	.zero		1


	//----- nvinfo : EIATTR_EXIT_INSTR_OFFSETS
	.align		4
        /*00ac*/ 	.byte	0x04, 0x1c
        /*00ae*/ 	.short	(.L_28 - .L_27)


	//   ....[0]....
.L_27:
        /*00b0*/ 	.word	0x000019b0


	//   ....[1]....
        /*00b4*/ 	.word	0x000019f0


	//----- nvinfo : EIATTR_CRS_STACK_SIZE
	.align		4
.L_28:
        /*00b8*/ 	.byte	0x04, 0x1e
        /*00ba*/ 	.short	(.L_30 - .L_29)
.L_29:
        /*00bc*/ 	.word	0x00000000


	//----- nvinfo : EIATTR_CBANK_PARAM_SIZE
	.align		4
.L_30:
        /*00c0*/ 	.byte	0x03, 0x19
        /*00c2*/ 	.short	0x002c


	//----- nvinfo : EIATTR_PARAM_CBANK
	.align		4
        /*00c4*/ 	.byte	0x04, 0x0a
        /*00c6*/ 	.short	(.L_32 - .L_31)
	.align		4
.L_31:
        /*00c8*/ 	.word	index@(.nv.constant0._Z9convolutePliiiiS_iii)
        /*00cc*/ 	.short	0x0380
        /*00ce*/ 	.short	0x002c


	//----- nvinfo : EIATTR_SW_WAR
	.align		4
.L_32:
        /*00d0*/ 	.byte	0x04, 0x36
        /*00d2*/ 	.short	(.L_34 - .L_33)
.L_33:
        /*00d4*/ 	.word	0x00000008
.L_34:


//--------------------- .nv.callgraph             --------------------------
	.section	.nv.callgraph,"",@"SHT_CUDA_CALLGRAPH"
	.align	4
	.sectionentsize	8
	.align		4
        /*0000*/ 	.word	0x00000000
	.align		4
        /*0004*/ 	.word	0xffffffff
	.align		4
        /*0008*/ 	.word	0x00000000
	.align		4
        /*000c*/ 	.word	0xfffffffe
	.align		4
        /*0010*/ 	.word	0x00000000
	.align		4
        /*0014*/ 	.word	0xfffffffd
	.align		4
        /*0018*/ 	.word	0x00000000
	.align		4
        /*001c*/ 	.word	0xfffffffc


//--------------------- .nv.constant3             --------------------------
	.section	.nv.constant3,"a",@progbits
	.align	8
.nv.constant3:
	.type		filter,@object
	.size		filter,(.L_0 - filter)
filter:
	.zero		19208
.L_0:


//--------------------- .text._Z9convolutePliiiiS_iii --------------------------
	.section	.text._Z9convolutePliiiiS_iii,"ax",@progbits
	.align	128
        .global         _Z9convolutePliiiiS_iii
        .type           _Z9convolutePliiiiS_iii,@function
        .size           _Z9convolutePliiiiS_iii,(.L_x_40 - _Z9convolutePliiiiS_iii)
        .other          _Z9convolutePliiiiS_iii,@"STO_CUDA_ENTRY STV_DEFAULT"
_Z9convolutePliiiiS_iii:
.text._Z9convolutePliiiiS_iii:
[----:B------:R-:W-:Y:S01]  /*0000*/  LDC R1, c[0x0][0x37c] ;  /* 0x0000df00ff017b82 */ /* 0x000fe20000000800 */
[----:B------:R-:W0:Y:S01]  /*0010*/  S2R R17, SR_CTAID.X ;  /* 0x0000000000117919 */ /* 0x000e220000002500 */
[----:B------:R-:W1:Y:S01]  /*0020*/  LDCU UR4, c[0x0][0x360] ;  /* 0x00006c00ff0477ac */ /* 0x000e620008000800 */
[----:B------:R-:W-:Y:S01]  /*0030*/  BSSY.RECONVERGENT B0, `(.L_x_0) ;  /* 0x00000a1000007945 */ /* 0x000fe20003800200 */
[----:B------:R-:W1:Y:S01]  /*0040*/  S2R R2, SR_TID.X ;  /* 0x0000000000027919 */ /* 0x000e620000002100 */
[----:B------:R-:W2:Y:S01]  /*0050*/  LDCU UR5, c[0x0][0x394] ;  /* 0x00007280ff0577ac */ /* 0x000ea20008000800 */
[----:B------:R-:W3:Y:S01]  /*0060*/  LDCU.64 UR10, c[0x0][0x358] ;  /* 0x00006b00ff0a77ac */ /* 0x000ee20008000a00 */
[C---:B0-----:R-:W-:Y:S02]  /*0070*/  IMAD.SHL.U32 R0, R17.reuse, 0x400, RZ ;  /* 0x0000040011007824 */ /* 0x041fe400078e00ff */
[----:B-1----:R-:W-:Y:S02]  /*0080*/  IMAD R17, R17, UR4, R2 ;  /* 0x0000000411117c24 */ /* 0x002fe4000f8e0202 */
[----:B--2---:R-:W-:-:S05]  /*0090*/  VIADD R2, R0, UR5 ;  /* 0x0000000500027c36 */ /* 0x004fca0008000000 */
[----:B------:R-:W-:-:S13]  /*00a0*/  ISETP.GE.U32.AND P0, PT, R17, R2, PT ;  /* 0x000000021100720c */ /* 0x000fda0003f06070 */
[----:B---3--:R-:W-:Y:S05]  /*00b0*/  @P0 BRA `(.L_x_1) ;  /* 0x0000000800600947 */ /* 0x008fea0003800000 */
[----:B------:R-:W0:Y:S02]  /*00c0*/  LDCU UR6, c[0x0][0x390] ;  /* 0x00007200ff0677ac */ /* 0x000e240008000800 */
[----:B0-----:R-:W-:-:S09]  /*00d0*/  UISETP.NE.AND UP0, UPT, UR6, URZ, UPT ;  /* 0x000000ff0600728c */ /* 0x001fd2000bf05270 */
[----:B------:R-:W-:Y:S05]  /*00e0*/  BRA.U !UP0, `(.L_x_1) ;  /* 0x0000000908547547 */ /* 0x000fea000b800000 */
[----:B------:R-:W0:Y:S01]  /*00f0*/  LDCU.64 UR4, c[0x0][0x3a0] ;  /* 0x00007400ff0477ac */ /* 0x000e220008000a00 */
[----:B------:R-:W-:Y:S01]  /*0100*/  IMAD.IADD R19, R17, 0x1, -R0 ;  /* 0x0000000111137824 */ /* 0x000fe200078e0a00 */
[----:B------:R-:W-:-:S03]  /*0110*/  UISETP.GE.U32.AND UP1, UPT, UR6, 0x8, UPT ;  /* 0x000000080600788c */ /* 0x000fc6000bf26070 */
[----:B------:R-:W-:Y:S01]  /*0120*/  IMAD R19, R19, UR6, R0 ;  /* 0x0000000613137c24 */ /* 0x000fe2000f8e0200 */
[----:B------:R-:W-:-:S04]  /*0130*/  ULOP3.LUT UR8, UR6, 0x7, URZ, 0xc0, !UPT ;  /* 0x0000000706087892 */ /* 0x000fc8000f8ec0ff */
[----:B------:R-:W-:Y:S02]  /*0140*/  UISETP.NE.AND UP0, UPT, UR8, URZ, UPT ;  /* 0x000000ff0800728c */ /* 0x000fe4000bf05270 */
[----:B0-----:R-:W-:Y:S01]  /*0150*/  UIMAD UR5, UR5, UR4, URZ ;  /* 0x00000004050572a4 */ /* 0x001fe2000f8e02ff */
[----:B------:R-:W-:Y:S11]  /*0160*/  BRA.U !UP1, `(.L_x_2) ;  /* 0x0000000509087547 */ /* 0x000ff6000b800000 */
[----:B------:R-:W0:Y:S01]  /*0170*/  S2UR UR7, SR_CgaCtaId ;  /* 0x00000000000779c3 */ /* 0x000e220000008800 */
[----:B------:R-:W-:Y:S01]  /*0180*/  UMOV UR4, 0x400 ;  /* 0x0000040000047882 */ /* 0x000fe20000000000 */
[----:B------:R-:W-:Y:S02]  /*0190*/  ULOP3.LUT UR6, UR6, 0xfffffff8, URZ, 0xc0, !UPT ;  /* 0xfffffff806067892 */ /* 0x000fe4000f8ec0ff */
[----:B0-----:R-:W-:-:S03]  /*01a0*/  ULEA UR7, UR7, UR4, 0x18 ;  /* 0x0000000407077291 */ /* 0x001fc6000f8ec0ff */
[----:B------:R-:W-:-:S09]  /*01b0*/  UMOV UR4, URZ ;  /* 0x000000ff00047c82 */ /* 0x000fd20008000000 */
.L_x_3:
[----:B0-----:R-:W-:-:S05]  /*01c0*/  VIADD R5, R19, 0x1 ;  /* 0x0000000113057836 */ /* 0x001fca0000000000 */
[----:B------:R-:W-:-:S04]  /*01d0*/  ISETP.GE.AND P0, PT, R5, UR5, PT ;  /* 0x0000000505007c0c */ /* 0x000fc8000bf06270 */
[----:B------:R-:W-:-:S13]  /*01e0*/  ISETP.LT.OR P0, PT, R19, -0x1, P0 ;  /* 0xffffffff1300780c */ /* 0x000fda0000701670 */
[----:B------:R-:W0:Y:S02]  /*01f0*/  @!P0 LDC.64 R2, c[0x0][0x380] ;  /* 0x0000e000ff028b82 */ /* 0x000e240000000a00 */
[----:B0-----:R-:W-:-:S06]  /*0200*/  @!P0 IMAD.WIDE.U32 R2, R5, 0x8, R2 ;  /* 0x0000000805028825 */ /* 0x001fcc00078e0002 */
[----:B------:R-:W2:Y:S01]  /*0210*/  @!P0 LDG.E R3, desc[UR10][R2.64] ;  /* 0x0000000a02038981 */ /* 0x000ea2000c1e1900 */
[C---:B------:R-:W-:Y:S01]  /*0220*/  IMAD.IADD R16, R19.reuse, 0x1, -R0 ;  /* 0x0000000113107824 */ /* 0x040fe200078e0a00 */
[C---:B------:R-:W-:Y:S01]  /*0230*/  ISETP.GE.AND P5, PT, R19.reuse, UR5, PT ;  /* 0x0000000513007c0c */ /* 0x040fe2000bfa6270 */
[C---:B------:R-:W-:Y:S02]  /*0240*/  VIADD R29, R19.reuse, 0x2 ;  /* 0x00000002131d7836 */ /* 0x040fe40000000000 */
[C---:B------:R-:W-:Y:S01]  /*0250*/  VIADD R18, R19.reuse, 0x3 ;  /* 0x0000000313127836 */ /* 0x040fe20000000000 */
[----:B------:R-:W-:Y:S01]  /*0260*/  LEA R16, R16, UR7, 0x2 ;  /* 0x0000000710107c11 */ /* 0x000fe2000f8e10ff */
[C---:B------:R-:W-:Y:S01]  /*0270*/  VIADD R27, R19.reuse, 0x4 ;  /* 0x00000004131b7836 */ /* 0x040fe20000000000 */
[C---:B------:R-:W-:Y:S01]  /*0280*/  ISETP.LT.OR P5, PT, R19.reuse, RZ, P5 ;  /* 0x000000ff1300720c */ /* 0x040fe20002fa1670 */
[C---:B------:R-:W-:Y:S01]  /*0290*/  VIADD R25, R19.reuse, 0x5 ;  /* 0x0000000513197836 */ /* 0x040fe20000000000 */
[----:B------:R-:W-:Y:S01]  /*02a0*/  ISETP.GE.AND P4, PT, R18, UR5, PT ;  /* 0x0000000512007c0c */ /* 0x000fe2000bf86270 */
[----:B------:R-:W-:Y:S01]  /*02b0*/  VIADD R21, R19, 0x6 ;  /* 0x0000000613157836 */ /* 0x000fe20000000000 */
[----:B------:R-:W-:Y:S01]  /*02c0*/  ISETP.GE.AND P3, PT, R27, UR5, PT ;  /* 0x000000051b007c0c */ /* 0x000fe2000bf66270 */
[----:B------:R-:W-:Y:S01]  /*02d0*/  VIADD R23, R19, 0x7 ;  /* 0x0000000713177836 */ /* 0x000fe20000000000 */
[----:B------:R-:W-:-:S02]  /*02e0*/  ISETP.GE.AND P2, PT, R25, UR5, PT ;  /* 0x0000000519007c0c */ /* 0x000fc4000bf46270 */
[----:B------:R-:W-:Y:S02]  /*02f0*/  ISETP.GE.AND P6, PT, R21, UR5, PT ;  /* 0x0000000515007c0c */ /* 0x000fe4000bfc6270 */
[----:B------:R-:W-:Y:S02]  /*0300*/  ISETP.GE.AND P1, PT, R23, UR5, PT ;  /* 0x0000000517007c0c */ /* 0x000fe4000bf26270 */
[C---:B------:R-:W-:Y:S01]  /*0310*/  ISETP.LT.OR P4, PT, R19.reuse, -0x3, P4 ;  /* 0xfffffffd1300780c */ /* 0x040fe20002781670 */
[----:B------:R-:W0:Y:S01]  /*0320*/  @!P5 LDC.64 R4, c[0x0][0x380] ;  /* 0x0000e000ff04db82 */ /* 0x000e220000000a00 */
[C---:B------:R-:W-:Y:S02]  /*0330*/  ISETP.LT.OR P3, PT, R19.reuse, -0x4, P3 ;  /* 0xfffffffc1300780c */ /* 0x040fe40001f61670 */
[C---:B------:R-:W-:Y:S02]  /*0340*/  ISETP.LT.OR P2, PT, R19.reuse, -0x5, P2 ;  /* 0xfffffffb1300780c */ /* 0x040fe40001741670 */
[----:B------:R-:W-:-:S02]  /*0350*/  ISETP.LT.OR P6, PT, R19, -0x6, P6 ;  /* 0xfffffffa1300780c */ /* 0x000fc400037c1670 */
[----:B------:R-:W-:-:S05]  /*0360*/  ISETP.LT.OR P1, PT, R19, -0x7, P1 ;  /* 0xfffffff91300780c */ /* 0x000fca0000f21670 */
[----:B------:R-:W1:Y:S08]  /*0370*/  @!P4 LDC.64 R14, c[0x0][0x380] ;  /* 0x0000e000ff0ecb82 */ /* 0x000e700000000a00 */
[----:B------:R-:W3:Y:S08]  /*0380*/  @!P3 LDC.64 R10, c[0x0][0x380] ;  /* 0x0000e000ff0abb82 */ /* 0x000ef00000000a00 */
[----:B------:R-:W4:Y:S08]  /*0390*/  @!P2 LDC.64 R8, c[0x0][0x380] ;  /* 0x0000e000ff08ab82 */ /* 0x000f300000000a00 */
[----:B------:R-:W5:Y:S01]  /*03a0*/  @!P6 LDC.64 R6, c[0x0][0x380] ;  /* 0x0000e000ff06eb82 */ /* 0x000f620000000a00 */
[----:B-1----:R-:W-:-:S04]  /*03b0*/  @!P4 IMAD.WIDE.U32 R14, R18, 0x8, R14 ;  /* 0x00000008120ec825 */ /* 0x002fc800078e000e */
[----:B0-----:R-:W-:Y:S02]  /*03c0*/  @!P5 IMAD.WIDE.U32 R4, R19, 0x8, R4 ;  /* 0x000000081304d825 */ /* 0x001fe400078e0004 */
[----:B------:R-:W2:Y:S02]  /*03d0*/  @!P4 LDG.E R15, desc[UR10][R14.64] ;  /* 0x0000000a0e0fc981 */ /* 0x000ea4000c1e1900 */
[----:B---3--:R-:W-:Y:S02]  /*03e0*/  @!P3 IMAD.WIDE.U32 R10, R27, 0x8, R10 ;  /* 0x000000081b0ab825 */ /* 0x008fe400078e000a */
[----:B------:R-:W3:Y:S04]  /*03f0*/  @!P5 LDG.E R5, desc[UR10][R4.64] ;  /* 0x0000000a0405d981 */ /* 0x000ee8000c1e1900 */
[----:B------:R-:W3:Y:S01]  /*0400*/  @!P3 LDG.E R11, desc[UR10][R10.64] ;  /* 0x0000000a0a0bb981 */ /* 0x000ee2000c1e1900 */
[----:B----4-:R-:W-:-:S06]  /*0410*/  @!P2 IMAD.WIDE.U32 R8, R25, 0x8, R8 ;  /* 0x000000081908a825 */ /* 0x010fcc00078e0008 */
[----:B------:R-:W4:Y:S01]  /*0420*/  @!P2 LDG.E R9, desc[UR10][R8.64] ;  /* 0x0000000a0809a981 */ /* 0x000f22000c1e1900 */
[----:B-----5:R-:W-:-:S06]  /*0430*/  @!P6 IMAD.WIDE.U32 R6, R21, 0x8, R6 ;  /* 0x000000081506e825 */ /* 0x020fcc00078e0006 */
[----:B------:R-:W5:Y:S04]  /*0440*/  @!P6 LDG.E R7, desc[UR10][R6.64] ;  /* 0x0000000a0607e981 */ /* 0x000f68000c1e1900 */
[----:B--2---:R0:W-:Y:S01]  /*0450*/  @!P0 STS [R16+0x4], R3 ;  /* 0x0000040310008388 */ /* 0x0041e20000000800 */
[----:B------:R-:W-:-:S04]  /*0460*/  ISETP.GE.AND P0, PT, R29, UR5, PT ;  /* 0x000000051d007c0c */ /* 0x000fc8000bf06270 */
[----:B------:R-:W-:Y:S01]  /*0470*/  ISETP.LT.OR P0, PT, R19, -0x2, P0 ;  /* 0xfffffffe1300780c */ /* 0x000fe20000701670 */
[----:B0-----:R-:W0:-:S12]  /*0480*/  @!P1 LDC.64 R2, c[0x0][0x380] ;  /* 0x0000e000ff029b82 */ /* 0x001e180000000a00 */
[----:B------:R-:W1:Y:S01]  /*0490*/  @!P0 LDC.64 R12, c[0x0][0x380] ;  /* 0x0000e000ff0c8b82 */ /* 0x000e620000000a00 */
[----:B0-----:R-:W-:-:S06]  /*04a0*/  @!P1 IMAD.WIDE.U32 R2, R23, 0x8, R2 ;  /* 0x0000000817029825 */ /* 0x001fcc00078e0002 */
[----:B------:R-:W2:Y:S01]  /*04b0*/  @!P1 LDG.E R3, desc[UR10][R2.64] ;  /* 0x0000000a02039981 */ /* 0x000ea2000c1e1900 */
[----:B-1----:R-:W-:-:S06]  /*04c0*/  @!P0 IMAD.WIDE.U32 R12, R29, 0x8, R12 ;  /* 0x000000081d0c8825 */ /* 0x002fcc00078e000c */
[----:B------:R-:W2:Y:S01]  /*04d0*/  @!P0 LDG.E R13, desc[UR10][R12.64] ;  /* 0x0000000a0c0d8981 */ /* 0x000ea2000c1e1900 */
[----:B------:R-:W-:-:S04]  /*04e0*/  UIADD3 UR4, UPT, UPT, UR4, 0x8, URZ ;  /* 0x0000000804047890 */ /* 0x000fc8000fffe0ff */
[----:B------:R-:W-:Y:S01]  /*04f0*/  UISETP.NE.AND UP1, UPT, UR4, UR6, UPT ;  /* 0x000000060400728c */ /* 0x000fe2000bf25270 */
[----:B------:R0:W-:Y:S04]  /*0500*/  @!P4 STS [R16+0xc], R15 ;  /* 0x00000c0f1000c388 */ /* 0x0001e80000000800 */
[----:B---3--:R0:W-:Y:S04]  /*0510*/  @!P5 STS [R16], R5 ;  /* 0x000000051000d388 */ /* 0x0081e80000000800 */
[----:B------:R0:W-:Y:S04]  /*0520*/  @!P3 STS [R16+0x10], R11 ;  /* 0x0000100b1000b388 */ /* 0x0001e80000000800 */
[----:B----4-:R0:W-:Y:S04]  /*0530*/  @!P2 STS [R16+0x14], R9 ;  /* 0x000014091000a388 */ /* 0x0101e80000000800 */
[----:B-----5:R0:W-:Y:S01]  /*0540*/  @!P6 STS [R16+0x18], R7 ;  /* 0x000018071000e388 */ /* 0x0201e20000000800 */
[----:B------:R-:W-:-:S03]  /*0550*/  VIADD R19, R19, 0x8 ;  /* 0x0000000813137836 */ /* 0x000fc60000000000 */
[----:B--2---:R0:W-:Y:S04]  /*0560*/  @!P1 STS [R16+0x1c], R3 ;  /* 0x00001c0310009388 */ /* 0x0041e80000000800 */
[----:B------:R0:W-:Y:S01]  /*0570*/  @!P0 STS [R16+0x8], R13 ;  /* 0x0000080d10008388 */ /* 0x0001e20000000800 */
[----:B------:R-:W-:Y:S05]  /*0580*/  BRA.U UP1, `(.L_x_3) ;  /* 0xfffffffd010c7547 */ /* 0x000fea000b83ffff */
.L_x_2:
[----:B------:R-:W-:Y:S05]  /*0590*/  BRA.U !UP0, `(.L_x_1) ;  /* 0x0000000508287547 */ /* 0x000fea000b800000 */
[----:B------:R-:W1:Y:S01]  /*05a0*/  LDC R2, c[0x0][0x390] ;  /* 0x0000e400ff027b82 */ /* 0x000e620000000800 */
[----:B------:R-:W-:Y:S01]  /*05b0*/  UISETP.GE.U32.AND UP0, UPT, UR8, 0x4, UPT ;  /* 0x000000040800788c */ /* 0x000fe2000bf06070 */
[----:B-1----:R-:W-:-:S04]  /*05c0*/  LOP3.LUT R12, R2, 0x3, RZ, 0xc0, !PT ;  /* 0x00000003020c7812 */ /* 0x002fc800078ec0ff */
[----:B------:R-:W-:-:S04]  /*05d0*/  ISETP.NE.AND P4, PT, R12, RZ, PT ;  /* 0x000000ff0c00720c */ /* 0x000fc80003f85270 */
[----:B------:R-:W-:Y:S09]  /*05e0*/  BRA.U !UP0, `(.L_x_4) ;  /* 0x0000000108847547 */ /* 0x000ff2000b800000 */
[C---:B0-----:R-:W-:Y:S01]  /*05f0*/  VIADD R3, R19.reuse, 0x1 ;  /* 0x0000000113037836 */ /* 0x041fe20000000000 */
[C---:B------:R-:W-:Y:S01]  /*0600*/  ISETP.GE.AND P2, PT, R19.reuse, UR5, PT ;  /* 0x0000000513007c0c */ /* 0x040fe2000bf46270 */
[C---:B------:R-:W-:Y:S02]  /*0610*/  VIADD R13, R19.reuse, 0x2 ;  /* 0x00000002130d7836 */ /* 0x040fe40000000000 */
[----:B------:R-:W-:Y:S01]  /*0620*/  VIADD R15, R19, 0x3 ;  /* 0x00000003130f7836 */ /* 0x000fe20000000000 */
[----:B------:R-:W-:Y:S02]  /*0630*/  ISETP.GE.AND P1, PT, R3, UR5, PT ;  /* 0x0000000503007c0c */ /* 0x000fe4000bf26270 */
[----:B------:R-:W-:Y:S02]  /*0640*/  ISETP.GE.AND P3, PT, R13, UR5, PT ;  /* 0x000000050d007c0c */ /* 0x000fe4000bf66270 */
[----:B------:R-:W-:Y:S02]  /*0650*/  ISETP.GE.AND P0, PT, R15, UR5, PT ;  /* 0x000000050f007c0c */ /* 0x000fe4000bf06270 */
[----:B------:R-:W-:-:S02]  /*0660*/  ISETP.LT.OR P1, PT, R19, -0x1, P1 ;  /* 0xffffffff1300780c */ /* 0x000fc40000f21670 */
[C---:B------:R-:W-:Y:S02]  /*0670*/  ISETP.LT.OR P3, PT, R19.reuse, -0x2, P3 ;  /* 0xfffffffe1300780c */ /* 0x040fe40001f61670 */
[C---:B------:R-:W-:Y:S02]  /*0680*/  ISETP.LT.OR P2, PT, R19.reuse, RZ, P2 ;  /* 0x000000ff1300720c */ /* 0x040fe40001741670 */
[----:B------:R-:W-:-:S07]  /*0690*/  ISETP.LT.OR P0, PT, R19, -0x3, P0 ;  /* 0xfffffffd1300780c */ /* 0x000fce0000701670 */
[----:B------:R-:W0:Y:S08]  /*06a0*/  @!P1 LDC.64 R8, c[0x0][0x380] ;  /* 0x0000e000ff089b82 */ /* 0x000e300000000a00 */
[----:B------:R-:W1:Y:S08]  /*06b0*/  @!P3 LDC.64 R10, c[0x0][0x380] ;  /* 0x0000e000ff0abb82 */ /* 0x000e700000000a00 */
[----:B------:R-:W2:Y:S08]  /*06c0*/  @!P2 LDC.64 R6, c[0x0][0x380] ;  /* 0x0000e000ff06ab82 */ /* 0x000eb00000000a00 */
[----:B------:R-:W3:Y:S01]  /*06d0*/  @!P0 LDC.64 R4, c[0x0][0x380] ;  /* 0x0000e000ff048b82 */ /* 0x000ee20000000a00 */
[----:B0-----:R-:W-:-:S06]  /*06e0*/  @!P1 IMAD.WIDE.U32 R8, R3, 0x8, R8 ;  /* 0x0000000803089825 */ /* 0x001fcc00078e0008 */
[----:B------:R-:W4:Y:S01]  /*06f0*/  @!P1 LDG.E R8, desc[UR10][R8.64] ;  /* 0x0000000a08089981 */ /* 0x000f22000c1e1900 */
[----:B-1----:R-:W-:-:S06]  /*0700*/  @!P3 IMAD.WIDE.U32 R10, R13, 0x8, R10 ;  /* 0x000000080d0ab825 */ /* 0x002fcc00078e000a */
[----:B------:R-:W5:Y:S01]  /*0710*/  @!P3 LDG.E R10, desc[UR10][R10.64] ;  /* 0x0000000a0a0ab981 */ /* 0x000f62000c1e1900 */
[----:B--2---:R-:W-:-:S06]  /*0720*/  @!P2 IMAD.WIDE.U32 R6, R19, 0x8, R6 ;  /* 0x000000081306a825 */ /* 0x004fcc00078e0006 */
[----:B------:R-:W2:Y:S01]  /*0730*/  @!P2 LDG.E R6, desc[UR10][R6.64] ;  /* 0x0000000a0606a981 */ /* 0x000ea2000c1e1900 */
[----:B---3--:R-:W-:-:S06]  /*0740*/  @!P0 IMAD.WIDE.U32 R4, R15, 0x8, R4 ;  /* 0x000000080f048825 */ /* 0x008fcc00078e0004 */
[----:B------:R-:W3:Y:S01]  /*0750*/  @!P0 LDG.E R4, desc[UR10][R4.64] ;  /* 0x0000000a04048981 */ /* 0x000ee2000c1e1900 */
[----:B------:R-:W0:Y:S01]  /*0760*/  S2UR UR6, SR_CgaCtaId ;  /* 0x00000000000679c3 */ /* 0x000e220000008800 */
[----:B------:R-:W-:Y:S01]  /*0770*/  UMOV UR4, 0x400 ;  /* 0x0000040000047882 */ /* 0x000fe20000000000 */
[----:B------:R-:W-:Y:S01]  /*0780*/  IMAD.IADD R3, R19, 0x1, -R0 ;  /* 0x0000000113037824 */ /* 0x000fe200078e0a00 */
[----:B0-----:R-:W-:-:S06]  /*0790*/  ULEA UR4, UR6, UR4, 0x18 ;  /* 0x0000000406047291 */ /* 0x001fcc000f8ec0ff */
[----:B------:R-:W-:Y:S01]  /*07a0*/  LEA R3, R3, UR4, 0x2 ;  /* 0x0000000403037c11 */ /* 0x000fe2000f8e10ff */
[----:B------:R-:W-:-:S04]  /*07b0*/  VIADD R19, R19, 0x4 ;  /* 0x0000000413137836 */ /* 0x000fc80000000000 */
[----:B----4-:R1:W-:Y:S04]  /*07c0*/  @!P1 STS [R3+0x4], R8 ;  /* 0x0000040803009388 */ /* 0x0103e80000000800 */
[----:B-----5:R1:W-:Y:S04]  /*07d0*/  @!P3 STS [R3+0x8], R10 ;  /* 0x0000080a0300b388 */ /* 0x0203e80000000800 */
[----:B--2---:R1:W-:Y:S04]  /*07e0*/  @!P2 STS [R3], R6 ;  /* 0x000000060300a388 */ /* 0x0043e80000000800 */
[----:B---3--:R1:W-:Y:S02]  /*07f0*/  @!P0 STS [R3+0xc], R4 ;  /* 0x00000c0403008388 */ /* 0x0083e40000000800 */
.L_x_4:
[----:B------:R-:W-:Y:S05]  /*0800*/  @!P4 BRA `(.L_x_1) ;  /* 0x00000000008cc947 */ /* 0x000fea0003800000 */
[----:B------:R-:W-:-:S13]  /*0810*/  ISETP.NE.AND P0, PT, R12, 0x1, PT ;  /* 0x000000010c00780c */ /* 0x000fda0003f05270 */
[----:B------:R-:W-:Y:S05]  /*0820*/  @!P0 BRA `(.L_x_5) ;  /* 0x00000000004c8947 */ /* 0x000fea0003800000 */
[C---:B01----:R-:W-:Y:S01]  /*0830*/  VIADD R3, R19.reuse, 0x1 ;  /* 0x0000000113037836 */ /* 0x043fe20000000000 */
[----:B------:R-:W-:-:S04]  /*0840*/  ISETP.GE.AND P1, PT, R19, UR5, PT ;  /* 0x0000000513007c0c */ /* 0x000fc8000bf26270 */
[----:B------:R-:W-:Y:S02]  /*0850*/  ISETP.GE.AND P0, PT, R3, UR5, PT ;  /* 0x0000000503007c0c */ /* 0x000fe4000bf06270 */
[C---:B------:R-:W-:Y:S02]  /*0860*/  ISETP.LT.OR P1, PT, R19.reuse, RZ, P1 ;  /* 0x000000ff1300720c */ /* 0x040fe40000f21670 */
[----:B------:R-:W-:-:S11]  /*0870*/  ISETP.LT.OR P0, PT, R19, -0x1, P0 ;  /* 0xffffffff1300780c */ /* 0x000fd60000701670 */
[----:B------:R-:W0:Y:S08]  /*0880*/  @!P1 LDC.64 R4, c[0x0][0x380] ;  /* 0x0000e000ff049b82 */ /* 0x000e300000000a00 */
[----:B------:R-:W1:Y:S01]  /*0890*/  @!P0 LDC.64 R8, c[0x0][0x380] ;  /* 0x0000e000ff088b82 */ /* 0x000e620000000a00 */
[----:B0-----:R-:W-:-:S06]  /*08a0*/  @!P1 IMAD.WIDE.U32 R6, R19, 0x8, R4 ;  /* 0x0000000813069825 */ /* 0x001fcc00078e0004 */
[----:B------:R-:W2:Y:S01]  /*08b0*/  @!P1 LDG.E R6, desc[UR10][R6.64] ;  /* 0x0000000a06069981 */ /* 0x000ea2000c1e1900 */
[----:B-1----:R-:W-:-:S06]  /*08c0*/  @!P0 IMAD.WIDE.U32 R4, R3, 0x8, R8 ;  /* 0x0000000803048825 */ /* 0x002fcc00078e0008 */
[----:B------:R-:W3:Y:S01]  /*08d0*/  @!P0 LDG.E R4, desc[UR10][R4.64] ;  /* 0x0000000a04048981 */ /* 0x000ee2000c1e1900 */
[----:B------:R-:W0:Y:S01]  /*08e0*/  S2UR UR6, SR_CgaCtaId ;  /* 0x00000000000679c3 */ /* 0x000e220000008800 */
[----:B------:R-:W-:Y:S01]  /*08f0*/  UMOV UR4, 0x400 ;  /* 0x0000040000047882 */ /* 0x000fe20000000000 */
[----:B------:R-:W-:Y:S01]  /*0900*/  IMAD.IADD R3, R19, 0x1, -R0 ;  /* 0x0000000113037824 */ /* 0x000fe200078e0a00 */
[----:B0-----:R-:W-:-:S06]  /*0910*/  ULEA UR4, UR6, UR4, 0x18 ;  /* 0x0000000406047291 */ /* 0x001fcc000f8ec0ff */
[----:B------:R-:W-:Y:S01]  /*0920*/  LEA R3, R3, UR4, 0x2 ;  /* 0x0000000403037c11 */ /* 0x000fe2000f8e10ff */
[----:B------:R-:W-:-:S04]  /*0930*/  VIADD R19, R19, 0x2 ;  /* 0x0000000213137836 */ /* 0x000fc80000000000 */
[----:B--2---:R2:W-:Y:S04]  /*0940*/  @!P1 STS [R3], R6 ;  /* 0x0000000603009388 */ /* 0x0045e80000000800 */
[----:B---3--:R2:W-:Y:S02]  /*0950*/  @!P0 STS [R3+0x4], R4 ;  /* 0x0000040403008388 */ /* 0x0085e40000000800 */
.L_x_5:
[C---:B------:R-:W-:Y:S02]  /*0960*/  ISETP.GE.AND P0, PT, R19.reuse, UR5, PT ;  /* 0x0000000513007c0c */ /* 0x040fe4000bf06270 */
[----:B------:R-:W-:Y:S02]  /*0970*/  LOP3.LUT R2, R2, 0x1, RZ, 0xc0, !PT ;  /* 0x0000000102027812 */ /* 0x000fe400078ec0ff */
[----:B------:R-:W-:-:S04]  /*0980*/  ISETP.LT.OR P0, PT, R19, RZ, P0 ;  /* 0x000000ff1300720c */ /* 0x000fc80000701670 */
[----:B------:R-:W-:-:S13]  /*0990*/  ISETP.NE.U32.OR P0, PT, R2, 0x1, P0 ;  /* 0x000000010200780c */ /* 0x000fda0000705470 */
[----:B------:R-:W-:Y:S05]  /*09a0*/  @P0 BRA `(.L_x_1) ;  /* 0x0000000000240947 */ /* 0x000fea0003800000 */
[----:B012---:R-:W0:Y:S02]  /*09b0*/  LDC.64 R2, c[0x0][0x380] ;  /* 0x0000e000ff027b82 */ /* 0x007e240000000a00 */
[----:B0-----:R-:W-:-:S06]  /*09c0*/  IMAD.WIDE.U32 R2, R19, 0x8, R2 ;  /* 0x0000000813027825 */ /* 0x001fcc00078e0002 */
[----:B------:R-:W2:Y:S01]  /*09d0*/  LDG.E R2, desc[UR10][R2.64] ;  /* 0x0000000a02027981 */ /* 0x000ea2000c1e1900 */
[----:B------:R-:W0:Y:S01]  /*09e0*/  S2UR UR5, SR_CgaCtaId ;  /* 0x00000000000579c3 */ /* 0x000e220000008800 */
[----:B------:R-:W-:Y:S01]  /*09f0*/  UMOV UR4, 0x400 ;  /* 0x0000040000047882 */ /* 0x000fe20000000000 */
[----:B------:R-:W-:Y:S01]  /*0a00*/  IMAD.IADD R19, R19, 0x1, -R0 ;  /* 0x0000000113137824 */ /* 0x000fe200078e0a00 */
[----:B0-----:R-:W-:-:S06]  /*0a10*/  ULEA UR4, UR5, UR4, 0x18 ;  /* 0x0000000405047291 */ /* 0x001fcc000f8ec0ff */
[----:B------:R-:W-:-:S05]  /*0a20*/  LEA R19, R19, UR4, 0x2 ;  /* 0x0000000413137c11 */ /* 0x000fca000f8e10ff */
[----:B--2---:R3:W-:Y:S02]  /*0a30*/  STS [R19], R2 ;  /* 0x0000000213007388 */ /* 0x0047e40000000800 */
.L_x_1:
[----:B------:R-:W-:Y:S05]  /*0a40*/  BSYNC.RECONVERGENT B0 ;  /* 0x0000000000007941 */ /* 0x000fea0003800200 */
.L_x_0:
[----:B------:R-:W1:Y:S01]  /*0a50*/  LDCU UR9, c[0x0][0x3a4] ;  /* 0x00007480ff0977ac */ /* 0x000e620008000800 */
[----:B0-----:R-:W0:Y:S01]  /*0a60*/  LDC R7, c[0x0][0x3a8] ;  /* 0x0000ea00ff077b82 */ /* 0x001e220000000800 */
[----:B-12---:R-:W1:Y:S07]  /*0a70*/  I2F.U32.RP R4, UR9 ;  /* 0x0000000900047d06 */ /* 0x006e6e0008209000 */
[----:B------:R-:W-:Y:S01]  /*0a80*/  BAR.SYNC.DEFER_BLOCKING 0x0 ;  /* 0x0000000000007b1d */ /* 0x000fe20000010000 */
[----:B------:R-:W-:-:S05]  /*0a90*/  ISETP.NE.U32.AND P2, PT, RZ, UR9, PT ;  /* 0x00000009ff007c0c */ /* 0x000fca000bf45070 */
[----:B-1----:R-:W1:Y:S02]  /*0aa0*/  MUFU.RCP R4, R4 ;  /* 0x0000000400047308 */ /* 0x002e640000001000 */
[----:B-1----:R-:W-:-:S06]  /*0ab0*/  VIADD R3, R4, 0xffffffe ;  /* 0x0ffffffe04037836 */ /* 0x002fcc0000000000 */
[----:B------:R-:W3:Y:S02]  /*0ac0*/  F2I.FTZ.U32.TRUNC.NTZ R3, R3 ;  /* 0x0000000300037305 */ /* 0x000ee4000021f000 */
[----:B---3--:R-:W-:-:S04]  /*0ad0*/  IMAD R2, R3, UR9, RZ ;  /* 0x0000000903027c24 */ /* 0x008fc8000f8e02ff */
[----:B------:R-:W-:Y:S02]  /*0ae0*/  IMAD.MOV R5, RZ, RZ, -R2 ;  /* 0x000000ffff057224 */ /* 0x000fe400078e0a02 */
[----:B------:R-:W-:-:S04]  /*0af0*/  IMAD.MOV.U32 R2, RZ, RZ, RZ ;  /* 0x000000ffff027224 */ /* 0x000fc800078e00ff */
[----:B------:R-:W-:-:S06]  /*0b00*/  IMAD.HI.U32 R2, R3, R5, R2 ;  /* 0x0000000503027227 */ /* 0x000fcc00078e0002 */
[----:B------:R-:W-:-:S04]  /*0b10*/  IMAD.HI.U32 R2, R2, R17, RZ ;  /* 0x0000001102027227 */ /* 0x000fc800078e00ff */
[----:B------:R-:W-:-:S04]  /*0b20*/  IMAD.MOV R6, RZ, RZ, -R2 ;  /* 0x000000ffff067224 */ /* 0x000fc800078e0a02 */
[----:B------:R-:W-:-:S05]  /*0b30*/  IMAD R5, R6, UR9, R17 ;  /* 0x0000000906057c24 */ /* 0x000fca000f8e0211 */
[----:B------:R-:W-:-:S13]  /*0b40*/  ISETP.GE.U32.AND P0, PT, R5, UR9, PT ;  /* 0x0000000905007c0c */ /* 0x000fda000bf06070 */
[----:B------:R-:W-:Y:S02]  /*0b50*/  @P0 VIADD R5, R5, -UR9 ;  /* 0x8000000905050c36 */ /* 0x000fe40008000000 */
[----:B------:R-:W-:Y:S01]  /*0b60*/  @P0 VIADD R2, R2, 0x1 ;  /* 0x0000000102020836 */ /* 0x000fe20000000000 */
[----:B0-----:R-:W-:Y:S02]  /*0b70*/  ISETP.GE.AND P0, PT, R7, 0x1, PT ;  /* 0x000000010700780c */ /* 0x001fe40003f06270 */
[----:B------:R-:W-:-:S13]  /*0b80*/  ISETP.GE.U32.AND P1, PT, R5, UR9, PT ;  /* 0x0000000905007c0c */ /* 0x000fda000bf26070 */
[----:B------:R-:W-:Y:S01]  /*0b90*/  @P1 VIADD R2, R2, 0x1 ;  /* 0x0000000102021836 */ /* 0x000fe20000000000 */
[----:B------:R-:W-:-:S05]  /*0ba0*/  @!P2 LOP3.LUT R2, RZ, UR9, RZ, 0x33, !PT ;  /* 0x00000009ff02ac12 */ /* 0x000fca000f8e33ff */
[----:B------:R-:W-:-:S04]  /*0bb0*/  IMAD.MOV R4, RZ, RZ, -R2 ;  /* 0x000000ffff047224 */ /* 0x000fc800078e0a02 */
[----:B------:R-:W-:Y:S01]  /*0bc0*/  IMAD R17, R4, UR9, R17 ;  /* 0x0000000904117c24 */ /* 0x000fe2000f8e0211 */
[----:B------:R-:W-:Y:S01]  /*0bd0*/  CS2R R4, SRZ ;  /* 0x0000000000047805 */ /* 0x000fe2000001ff00 */
[----:B------:R-:W-:Y:S06]  /*0be0*/  @!P0 BRA `(.L_x_6) ;  /* 0x0000000c00608947 */ /* 0x000fec0003800000 */
[C---:B------:R-:W-:Y:S01]  /*0bf0*/  LEA.HI R3, R7.reuse, R7, RZ, 0x1 ;  /* 0x0000000707037211 */ /* 0x040fe200078f08ff */
[----:B------:R-:W-:Y:S01]  /*0c00*/  IMAD.MOV.U32 R4, RZ, RZ, RZ ;  /* 0x000000ffff047224 */ /* 0x000fe200078e00ff */
[C---:B------:R-:W-:Y:S01]  /*0c10*/  LOP3.LUT R14, R7.reuse, 0x3, RZ, 0xc0, !PT ;  /* 0x00000003070e7812 */ /* 0x040fe200078ec0ff */
[----:B------:R-:W-:Y:S01]  /*0c20*/  UMOV UR4, URZ ;  /* 0x000000ff00047c82 */ /* 0x000fe20008000000 */
[----:B------:R-:W-:Y:S02]  /*0c30*/  SHF.R.S32.HI R6, RZ, 0x1, R3 ;  /* 0x00000001ff067819 */ /* 0x000fe40000011403 */
[----:B------:R-:W-:-:S03]  /*0c40*/  LOP3.LUT R5, R7, 0x7ffffffc, RZ, 0xc0, !PT ;  /* 0x7ffffffc07057812 */ /* 0x000fc600078ec0ff */
[--C-:B------:R-:W-:Y:S02]  /*0c50*/  IMAD.IADD R3, R17, 0x1, -R6.reuse ;  /* 0x0000000111037824 */ /* 0x100fe400078e0a06 */
[----:B------:R-:W-:-:S03]  /*0c60*/  IMAD.IADD R6, R2, 0x1, -R6 ;  /* 0x0000000102067824 */ /* 0x000fc600078e0a06 */
[----:B------:R-:W-:-:S07]  /*0c70*/  SHF.R.S32.HI R7, RZ, 0x1f, R3 ;  /* 0x0000001fff077819 */ /* 0x000fce0000011403 */
.L_x_38:
[----:B0-----:R-:W0:Y:S01]  /*0c80*/  LDCU UR5, c[0x0][0x3a8] ;  /* 0x00007500ff0577ac */ /* 0x001e220008000800 */
[----:B------:R-:W-:Y:S02]  /*0c90*/  VIADD R10, R6, UR4 ;  /* 0x00000004060a7c36 */ /* 0x000fe40008000000 */
[----:B------:R-:W-:Y:S01]  /*0ca0*/  IMAD.MOV.U32 R12, RZ, RZ, RZ ;  /* 0x000000ffff0c7224 */ /* 0x000fe200078e00ff */
[----:B-1----:R-:W1:Y:S01]  /*0cb0*/  LDCU.64 UR8, c[0x0][0x3a0] ;  /* 0x00007400ff0877ac */ /* 0x002e620008000a00 */
[----:B0-----:R-:W-:Y:S02]  /*0cc0*/  UISETP.GE.U32.AND UP0, UPT, UR5, 0x4, UPT ;  /* 0x000000040500788c */ /* 0x001fe4000bf06070 */
[----:B------:R-:W-:Y:S01]  /*0cd0*/  UIMAD UR13, UR4, UR5, URZ ;  /* 0x00000005040d72a4 */ /* 0x000fe2000f8e02ff */
[----:B-1----:R-:W-:Y:S01]  /*0ce0*/  ISETP.GE.AND P0, PT, R10, UR8, PT ;  /* 0x000000080a007c0c */ /* 0x002fe2000bf06270 */
[----:B------:R-:W-:-:S03]  /*0cf0*/  UIADD3 UR4, UPT, UPT, UR4, 0x1, URZ ;  /* 0x0000000104047890 */ /* 0x000fc6000fffe0ff */
[C---:B------:R-:W-:Y:S01]  /*0d00*/  ISETP.LT.OR P0, PT, R10.reuse, RZ, P0 ;  /* 0x000000ff0a00720c */ /* 0x040fe20000701670 */
[----:B------:R-:W-:Y:S01]  /*0d10*/  IMAD R10, R10, UR9, RZ ;  /* 0x000000090a0a7c24 */ /* 0x000fe2000f8e02ff */
[----:B------:R-:W-:Y:S01]  /*0d20*/  UISETP.NE.AND UP1, UPT, UR4, UR5, UPT ;  /* 0x000000050400728c */ /* 0x000fe2000bf25270 */
[----:B--2---:R-:W-:Y:S10]  /*0d30*/  BRA.U !UP0, `(.L_x_7) ;  /* 0x0000000508b07547 */ /* 0x004ff4000b800000 */
[----:B------:R-:W-:Y:S01]  /*0d40*/  SHF.R.S32.HI R12, RZ, 0x1f, R10 ;  /* 0x0000001fff0c7819 */ /* 0x000fe2000001140a */
[----:B------:R-:W0:Y:S01]  /*0d50*/  LDCU UR9, c[0x0][0x3a4] ;  /* 0x00007480ff0977ac */ /* 0x000e220008000800 */
[----:B------:R-:W1:Y:S01]  /*0d60*/  LDCU UR12, c[0x0][0x38c] ;  /* 0x00007180ff0c77ac */ /* 0x000e620008000800 */
[----:B------:R-:W2:Y:S01]  /*0d70*/  LDCU.64 UR14, c[0x0][0x380] ;  /* 0x00007000ff0e77ac */ /* 0x000ea20008000a00 */
[----:B------:R-:W-:-:S05]  /*0d80*/  UMOV UR5, URZ ;  /* 0x000000ff00057c82 */ /* 0x000fca0008000000 */
.L_x_25:
[----:B------:R-:W-:Y:S01]  /*0d90*/  VIADD R13, R3, UR5 ;  /* 0x00000005030d7c36 */ /* 0x000fe20008000000 */
[----:B------:R-:W-:Y:S03]  /*0da0*/  BSSY.RECONVERGENT B0, `(.L_x_8) ;  /* 0x0000017000007945 */ /* 0x000fe60003800200 */
[C---:B------:R-:W-:Y:S01]  /*0db0*/  VIADD R16, R13.reuse, 0x1 ;  /* 0x000000010d107836 */ /* 0x040fe20000000000 */
[----:B0-----:R-:W-:Y:S01]  /*0dc0*/  ISETP.GE.AND P1, PT, R13, UR9, PT ;  /* 0x000000090d007c0c */ /* 0x001fe2000bf26270 */
[----:B------:R-:W-:-:S03]  /*0dd0*/  IMAD.IADD R11, R10, 0x1, R13 ;  /* 0x000000010a0b7824 */ /* 0x000fc600078e020d */
[----:B------:R-:W-:Y:S02]  /*0de0*/  ISETP.LT.OR P1, PT, R13, RZ, P1 ;  /* 0x000000ff0d00720c */ /* 0x000fe40000f21670 */
[----:B------:R-:W-:Y:S02]  /*0df0*/  ISETP.GE.AND P2, PT, R16, UR9, PT ;  /* 0x0000000910007c0c */ /* 0x000fe4000bf46270 */
[----:B------:R-:W-:-:S13]  /*0e00*/  PLOP3.LUT P1, PT, P0, P1, PT, 0xf8, 0x8f ;  /* 0x00000000008f781c */ /* 0x000fda0000723f70 */
[----:B-12---:R-:W-:Y:S05]  /*0e10*/  @P1 BRA `(.L_x_9) ;  /* 0x00000000003c1947 */ /* 0x006fea0003800000 */
[----:B------:R-:W-:-:S05]  /*0e20*/  IMAD.IADD R15, R11, 0x1, -R0 ;  /* 0x000000010b0f7824 */ /* 0x000fca00078e0a00 */
[----:B-1----:R-:W-:-:S04]  /*0e30*/  ISETP.GE.AND P1, PT, R15, UR12, PT ;  /* 0x0000000c0f007c0c */ /* 0x002fc8000bf26270 */
[----:B------:R-:W-:-:S13]  /*0e40*/  ISETP.LT.OR P1, PT, R15, RZ, P1 ;  /* 0x000000ff0f00720c */ /* 0x000fda0000f21670 */
[----:B------:R-:W0:Y:S01]  /*0e50*/  @!P1 S2R R9, SR_CgaCtaId ;  /* 0x0000000000099919 */ /* 0x000e220000008800 */
[----:B------:R-:W-:-:S04]  /*0e60*/  @!P1 MOV R8, 0x400 ;  /* 0x0000040000089802 */ /* 0x000fc80000000f00 */
[----:B0-----:R-:W-:-:S05]  /*0e70*/  @!P1 LEA R8, R9, R8, 0x18 ;  /* 0x0000000809089211 */ /* 0x001fca00078ec0ff */
[----:B------:R-:W-:Y:S02]  /*0e80*/  @!P1 IMAD R15, R15, 0x4, R8 ;  /* 0x000000040f0f9824 */ /* 0x000fe400078e0208 */
[----:B------:R-:W0:Y:S03]  /*0e90*/  @P1 LDC.64 R8, c[0x0][0x380] ;  /* 0x0000e000ff081b82 */ /* 0x000e260000000a00 */
[----:B------:R-:W1:Y:S01]  /*0ea0*/  @!P1 LDS R19, [R15] ;  /* 0x000000000f139984 */ /* 0x000e620000000800 */
[----:B0-----:R-:W-:-:S05]  /*0eb0*/  @P1 IMAD.WIDE R8, R11, 0x8, R8 ;  /* 0x000000080b081825 */ /* 0x001fca00078e0208 */
[----:B------:R-:W1:Y:S01]  /*0ec0*/  @P1 LDG.E R19, desc[UR10][R8.64] ;  /* 0x0000000a08131981 */ /* 0x000e62000c1e1900 */
[----:B------:R-:W-:-:S04]  /*0ed0*/  UIADD3 UR6, UPT, UPT, UR13, UR5, URZ ;  /* 0x000000050d067290 */ /* 0x000fc8000fffe0ff */
[----:B------:R-:W-:-:S12]  /*0ee0*/  USHF.L.U32 UR6, UR6, 0x3, URZ ;  /* 0x0000000306067899 */ /* 0x000fd800080006ff */
[----:B------:R-:W1:Y:S02]  /*0ef0*/  LDCU UR6, c[0x3][UR6] ;  /* 0x00c00000060677ac */ /* 0x000e640008000800 */
[----:B-1----:R-:W-:-:S07]  /*0f00*/  IMAD R4, R19, UR6, R4 ;  /* 0x0000000613047c24 */ /* 0x002fce000f8e0204 */
.L_x_9:
[----:B-12---:R-:W-:Y:S05]  /*0f10*/  BSYNC.RECONVERGENT B0 ;  /* 0x0000000000007941 */ /* 0x006fea0003800200 */
.L_x_8:
[----:B------:R-:W-:Y:S01]  /*0f20*/  ISETP.LT.OR P2, PT, R16, RZ, P2 ;  /* 0x000000ff1000720c */ /* 0x000fe20001741670 */
[----:B------:R-:W-:Y:S02]  /*0f30*/  USHF.R.S32.HI UR7, URZ, 0x1f, UR5 ;  /* 0x0000001fff077899 */ /* 0x000fe40008011405 */
[----:B------:R-:W-:Y:S01]  /*0f40*/  IADD3 R9, P1, P3, R10, UR5, R3 ;  /* 0x000000050a097c10 */ /* 0x000fe2000fb3e003 */
[----:B------:R-:W-:Y:S01]  /*0f50*/  UIADD3 UR6, UPT, UPT, UR13, UR5, URZ ;  /* 0x000000050d067290 */ /* 0x000fe2000fffe0ff */
[----:B------:R-:W-:Y:S01]  /*0f60*/  PLOP3.LUT P2, PT, P0, P2, PT, 0xf8, 0x8f ;  /* 0x00000000008f781c */ /* 0x000fe20000745f70 */
[----:B------:R-:W-:Y:S01]  /*0f70*/  BSSY.RECONVERGENT B0, `(.L_x_10) ;  /* 0x0000016000007945 */ /* 0x000fe20003800200 */
[----:B------:R-:W-:Y:S01]  /*0f80*/  LEA R8, P4, R9, UR14, 0x3 ;  /* 0x0000000e09087c11 */ /* 0x000fe2000f8818ff */
[----:B------:R-:W-:Y:S01]  /*0f90*/  USHF.L.U32 UR6, UR6, 0x3, URZ ;  /* 0x0000000306067899 */ /* 0x000fe200080006ff */
[----:B------:R-:W-:-:S04]  /*0fa0*/  IADD3.X R16, PT, PT, R12, UR7, R7, P1, P3 ;  /* 0x000000070c107c10 */ /* 0x000fc80008fe6407 */
[----:B------:R-:W-:-:S05]  /*0fb0*/  LEA.HI.X R9, R9, UR15, R16, 0x3, P4 ;  /* 0x0000000f09097c11 */ /* 0x000fca000a0f1c10 */
[----:B------:R-:W-:Y:S05]  /*0fc0*/  @P2 BRA `(.L_x_11) ;  /* 0x0000000000402947 */ /* 0x000fea0003800000 */
[----:B------:R-:W-:Y:S01]  /*0fd0*/  IADD3 R15, PT, PT, R11, 0x1, -R0 ;  /* 0x000000010b0f7810 */ /* 0x000fe20007ffe800 */
[----:B------:R-:W-:Y:S03]  /*0fe0*/  BSSY.RECONVERGENT B1, `(.L_x_12) ;  /* 0x000000c000017945 */ /* 0x000fe60003800200 */
[C---:B------:R-:W-:Y:S02]  /*0ff0*/  ISETP.GE.AND P1, PT, R15.reuse, UR12, PT ;  /* 0x0000000c0f007c0c */ /* 0x040fe4000bf26270 */
[----:B------:R-:W-:-:S13]  /*1000*/  ISETP.GT.AND P2, PT, R15, -0x1, PT ;  /* 0xffffffff0f00780c */ /* 0x000fda0003f44270 */
[----:B------:R-:W-:Y:S05]  /*1010*/  @!P1 BRA P2, `(.L_x_13) ;  /* 0x0000000000089947 */ /* 0x000fea0001000000 */
[----:B------:R1:W5:Y:S01]  /*1020*/  LDG.E R15, desc[UR10][R8.64+0x8] ;  /* 0x0000080a080f7981 */ /* 0x000362000c1e1900 */
[----:B------:R-:W-:Y:S05]  /*1030*/  BRA `(.L_x_14) ;  /* 0x0000000000187947 */ /* 0x000fea0003800000 */
.L_x_13:
[----:B------:R-:W0:Y:S01]  /*1040*/  S2UR UR8, SR_CgaCtaId ;  /* 0x00000000000879c3 */ /* 0x000e220000008800 */
[----:B------:R-:W-:Y:S01]  /*1050*/  UMOV UR7, 0x400 ;  /* 0x0000040000077882 */ /* 0x000fe20000000000 */
[----:B------:R-:W-:Y:S01]  /*1060*/  IMAD.IADD R15, R11, 0x1, -R0 ;  /* 0x000000010b0f7824 */ /* 0x000fe200078e0a00 */
[----:B0-----:R-:W-:-:S06]  /*1070*/  ULEA UR7, UR8, UR7, 0x18 ;  /* 0x0000000708077291 */ /* 0x001fcc000f8ec0ff */
[----:B------:R-:W-:-:S06]  /*1080*/  LEA R15, R15, UR7, 0x2 ;  /* 0x000000070f0f7c11 */ /* 0x000fcc000f8e10ff */
[----:B------:R-:W0:Y:S02]  /*1090*/  LDS R15, [R15+0x4] ;  /* 0x000004000f0f7984 */ /* 0x000e240000000800 */
.L_x_14:
[----:B------:R-:W-:Y:S05]  /*10a0*/  BSYNC.RECONVERGENT B1 ;  /* 0x0000000000017941 */ /* 0x000fea0003800200 */
.L_x_12:
[----:B------:R-:W0:Y:S02]  /*10b0*/  LDCU UR7, c[0x3][UR6+0x8] ;  /* 0x00c00100060777ac */ /* 0x000e240008000800 */
[----:B0----5:R-:W-:-:S07]  /*10c0*/  IMAD R4, R15, UR7, R4 ;  /* 0x000000070f047c24 */ /* 0x021fce000f8e0204 */
.L_x_11:
[----:B------:R-:W-:Y:S05]  /*10d0*/  BSYNC.RECONVERGENT B0 ;  /* 0x0000000000007941 */ /* 0x000fea0003800200 */
.L_x_10:
[----:B------:R-:W-:Y:S01]  /*10e0*/  VIADD R15, R13, 0x2 ;  /* 0x000000020d0f7836 */ /* 0x000fe20000000000 */
[----:B------:R-:W-:Y:S04]  /*10f0*/  BSSY.RECONVERGENT B0, `(.L_x_15) ;  /* 0x0000015000007945 */ /* 0x000fe80003800200 */
[----:B------:R-:W-:-:S04]  /*1100*/  ISETP.GE.AND P1, PT, R15, UR9, PT ;  /* 0x000000090f007c0c */ /* 0x000fc8000bf26270 */
[----:B------:R-:W-:-:S04]  /*1110*/  ISETP.LT.OR P1, PT, R15, RZ, P1 ;  /* 0x000000ff0f00720c */ /* 0x000fc80000f21670 */
[----:B------:R-:W-:-:S13]  /*1120*/  PLOP3.LUT P1, PT, P0, P1, PT, 0xf8, 0x8f ;  /* 0x00000000008f781c */ /* 0x000fda0000723f70 */
        /* <DEDUP_REMOVED lines=8> */
.L_x_18:
[----:B------:R-:W0:Y:S01]  /*11b0*/  S2UR UR8, SR_CgaCtaId ;  /* 0x00000000000879c3 */ /* 0x000e220000008800 */
[----:B------:R-:W-:Y:S01]  /*11c0*/  UMOV UR7, 0x400 ;  /* 0x0000040000077882 */ /* 0x000fe20000000000 */
[----:B------:R-:W-:Y:S01]  /*11d0*/  IMAD.IADD R15, R11, 0x1, -R0 ;  /* 0x000000010b0f7824 */ /* 0x000fe200078e0a00 */
[----:B0-----:R-:W-:-:S06]  /*11e0*/  ULEA UR7, UR8, UR7, 0x18 ;  /* 0x0000000708077291 */ /* 0x001fcc000f8ec0ff */
[----:B------:R-:W-:-:S06]  /*11f0*/  LEA R15, R15, UR7, 0x2 ;  /* 0x000000070f0f7c11 */ /* 0x000fcc000f8e10ff */
[----:B------:R-:W2:Y:S02]  /*1200*/  LDS R15, [R15+0x8] ;  /* 0x000008000f0f7984 */ /* 0x000ea40000000800 */
.L_x_19:
[----:B------:R-:W-:Y:S05]  /*1210*/  BSYNC.RECONVERGENT B1 ;  /* 0x0000000000017941 */ /* 0x000fea0003800200 */
.L_x_17:
[----:B------:R-:W2:Y:S02]  /*1220*/  LDCU UR7, c[0x3][UR6+0x10] ;  /* 0x00c00200060777ac */ /* 0x000ea40008000800 */
[----:B--2--5:R-:W-:-:S07]  /*1230*/  IMAD R4, R15, UR7, R4 ;  /* 0x000000070f047c24 */ /* 0x024fce000f8e0204 */
.L_x_16:
[----:B------:R-:W-:Y:S05]  /*1240*/  BSYNC.RECONVERGENT B0 ;  /* 0x0000000000007941 */ /* 0x000fea0003800200 */
.L_x_15:
        /* <DEDUP_REMOVED lines=11> */
[----:B01----:R2:W5:Y:S01]  /*1300*/  LDG.E R9, desc[UR10][R8.64+0x18] ;  /* 0x0000180a08097981 */ /* 0x003562000c1e1900 */
[----:B------:R-:W-:Y:S05]  /*1310*/  BRA `(.L_x_24) ;  /* 0x0000000000187947 */ /* 0x000fea0003800000 */
.L_x_23:
[----:B------:R-:W2:Y:S01]  /*1320*/  S2UR UR8, SR_CgaCtaId ;  /* 0x00000000000879c3 */ /* 0x000ea20000008800 */
[----:B------:R-:W-:Y:S01]  /*1330*/  UMOV UR7, 0x400 ;  /* 0x0000040000077882 */ /* 0x000fe20000000000 */
[----:B------:R-:W-:Y:S01]  /*1340*/  IMAD.IADD R11, R11, 0x1, -R0 ;  /* 0x000000010b0b7824 */ /* 0x000fe200078e0a00 */
[----:B--2---:R-:W-:-:S06]  /*1350*/  ULEA UR7, UR8, UR7, 0x18 ;  /* 0x0000000708077291 */ /* 0x004fcc000f8ec0ff */
[----:B------:R-:W-:-:S05]  /*1360*/  LEA R11, R11, UR7, 0x2 ;  /* 0x000000070b0b7c11 */ /* 0x000fca000f8e10ff */
[----:B01----:R0:W1:Y:S02]  /*1370*/  LDS R9, [R11+0xc] ;  /* 0x00000c000b097984 */ /* 0x0030640000000800 */
.L_x_24:
[----:B------:R-:W-:Y:S05]  /*1380*/  BSYNC.RECONVERGENT B1 ;  /* 0x0000000000017941 */ /* 0x000fea0003800200 */
.L_x_22:
[----:B------:R-:W1:Y:S02]  /*1390*/  LDCU UR7, c[0x3][UR6+0x18] ;  /* 0x00c00300060777ac */ /* 0x000e640008000800 */
[----:B-1---5:R-:W-:-:S07]  /*13a0*/  IMAD R4, R9, UR7, R4 ;  /* 0x0000000709047c24 */ /* 0x022fce000f8e0204 */
.L_x_21:
[----:B------:R-:W-:Y:S05]  /*13b0*/  BSYNC.RECONVERGENT B0 ;  /* 0x0000000000007941 */ /* 0x000fea0003800200 */
.L_x_20:
[----:B------:R-:W-:-:S06]  /*13c0*/  UIADD3 UR5, UPT, UPT, UR5, 0x4, URZ ;  /* 0x0000000405057890 */ /* 0x000fcc000fffe0ff */
[----:B------:R-:W-:-:S13]  /*13d0*/  ISETP.NE.AND P1, PT, R5, UR5, PT ;  /* 0x0000000505007c0c */ /* 0x000fda000bf25270 */
[----:B------:R-:W-:Y:S05]  /*13e0*/  @P1 BRA `(.L_x_25) ;  /* 0xfffffff800681947 */ /* 0x000fea000383ffff */
[----:B------:R-:W-:-:S07]  /*13f0*/  IMAD.MOV.U32 R12, RZ, RZ, R5 ;  /* 0x000000ffff0c7224 */ /* 0x000fce00078e0005 */
.L_x_7:
[----:B------:R-:W-:-:S13]  /*1400*/  ISETP.NE.AND P1, PT, R14, RZ, PT ;  /* 0x000000ff0e00720c */ /* 0x000fda0003f25270 */
[----:B------:R-:W-:Y:S05]  /*1410*/  @!P1 BRA `(.L_x_26) ;  /* 0x00000004004c9947 */ /* 0x000fea0003800000 */
[----:B------:R-:W-:Y:S01]  /*1420*/  IMAD.IADD R13, R3, 0x1, R12 ;  /* 0x00000001030d7824 */ /* 0x000fe200078e020c */
[----:B------:R-:W-:Y:S01]  /*1430*/  BSSY.RECONVERGENT B0, `(.L_x_27) ;  /* 0x0000017000007945 */ /* 0x000fe20003800200 */
[----:B------:R-:W-:Y:S02]  /*1440*/  ISETP.NE.AND P2, PT, R14, 0x1, PT ;  /* 0x000000010e00780c */ /* 0x000fe40003f45270 */
[----:B0-----:R-:W-:Y:S01]  /*1450*/  IMAD.IADD R11, R10, 0x1, R13 ;  /* 0x000000010a0b7824 */ /* 0x001fe200078e020d */
[----:B------:R-:W-:-:S04]  /*1460*/  ISETP.GE.AND P1, PT, R13, UR9, PT ;  /* 0x000000090d007c0c */ /* 0x000fc8000bf26270 */
[----:B------:R-:W-:-:S04]  /*1470*/  ISETP.LT.OR P1, PT, R13, RZ, P1 ;  /* 0x000000ff0d00720c */ /* 0x000fc80000f21670 */
[----:B------:R-:W-:-:S13]  /*1480*/  PLOP3.LUT P1, PT, P0, P1, PT, 0xf8, 0x8f ;  /* 0x00000000008f781c */ /* 0x000fda0000723f70 */
[----:B------:R-:W-:Y:S05]  /*1490*/  @P1 BRA `(.L_x_28) ;  /* 0x0000000000401947 */ /* 0x000fea0003800000 */
[----:B------:R-:W0:Y:S01]  /*14a0*/  LDCU UR5, c[0x0][0x38c] ;  /* 0x00007180ff0577ac */ /* 0x000e220008000800 */
[----:B------:R-:W-:-:S05]  /*14b0*/  IMAD.IADD R16, R11, 0x1, -R0 ;  /* 0x000000010b107824 */ /* 0x000fca00078e0a00 */
[----:B0-----:R-:W-:-:S04]  /*14c0*/  ISETP.GE.AND P1, PT, R16, UR5, PT ;  /* 0x0000000510007c0c */ /* 0x001fc8000bf26270 */
[----:B------:R-:W-:-:S13]  /*14d0*/  ISETP.GT.AND P1, PT, R16, -0x1, !P1 ;  /* 0xffffffff1000780c */ /* 0x000fda0004f24270 */
[----:B-12---:R-:W0:Y:S02]  /*14e0*/  @!P1 LDC.64 R8, c[0x0][0x380] ;  /* 0x0000e000ff089b82 */ /* 0x006e240000000a00 */
[----:B0-----:R-:W-:-:S05]  /*14f0*/  @!P1 IMAD.WIDE R8, R11, 0x8, R8 ;  /* 0x000000080b089825 */ /* 0x001fca00078e0208 */
[----:B------:R-:W2:Y:S01]  /*1500*/  @!P1 LDG.E R15, desc[UR10][R8.64] ;  /* 0x0000000a080f9981 */ /* 0x000ea2000c1e1900 */
[----:B------:R-:W-:Y:S01]  /*1510*/  @P1 MOV R18, 0x400 ;  /* 0x0000040000121802 */ /* 0x000fe20000000f00 */
[----:B------:R-:W0:Y:S03]  /*1520*/  @P1 S2R R19, SR_CgaCtaId ;  /* 0x0000000000131919 */ /* 0x000e260000008800 */
[----:B0-----:R-:W-:Y:S01]  /*1530*/  @P1 LEA R19, R19, R18, 0x18 ;  /* 0x0000001213131211 */ /* 0x001fe200078ec0ff */
[----:B------:R-:W-:-:S04]  /*1540*/  VIADD R18, R12, UR13 ;  /* 0x0000000d0c127c36 */ /* 0x000fc80008000000 */
[----:B------:R-:W-:Y:S02]  /*1550*/  @P1 IMAD R16, R16, 0x4, R19 ;  /* 0x0000000410101824 */ /* 0x000fe400078e0213 */
[----:B------:R-:W-:-:S06]  /*1560*/  IMAD.SHL.U32 R18, R18, 0x8, RZ ;  /* 0x0000000812127824 */ /* 0x000fcc00078e00ff */
[----:B------:R-:W2:Y:S01]  /*1570*/  LDC R18, c[0x3][R18] ;  /* 0x00c0000012127b82 */ /* 0x000ea20000000800 */
[----:B------:R-:W2:Y:S02]  /*1580*/  @P1 LDS R15, [R16] ;  /* 0x00000000100f1984 */ /* 0x000ea40000000800 */
[----:B--2---:R-:W-:-:S07]  /*1590*/  IMAD R4, R18, R15, R4 ;  /* 0x0000000f12047224 */ /* 0x004fce00078e0204 */
.L_x_28:
[----:B------:R-:W-:Y:S05]  /*15a0*/  BSYNC.RECONVERGENT B0 ;  /* 0x0000000000007941 */ /* 0x000fea0003800200 */
.L_x_27:
[----:B------:R-:W-:Y:S05]  /*15b0*/  @!P2 BRA `(.L_x_26) ;  /* 0x0000000000e4a947 */ /* 0x000fea0003800000 */
[----:B-1----:R-:W-:Y:S01]  /*15c0*/  VIADD R9, R13, 0x1 ;  /* 0x000000010d097836 */ /* 0x002fe20000000000 */
[----:B------:R-:W0:Y:S01]  /*15d0*/  LDCU.64 UR6, c[0x0][0x380] ;  /* 0x00007000ff0677ac */ /* 0x000e220008000a00 */
[----:B--2---:R-:W-:Y:S01]  /*15e0*/  SHF.R.S32.HI R8, RZ, 0x1f, R10 ;  /* 0x0000001fff087819 */ /* 0x004fe2000001140a */
[----:B------:R-:W-:Y:S01]  /*15f0*/  BSSY.RECONVERGENT B0, `(.L_x_29) ;  /* 0x000001c000007945 */ /* 0x000fe20003800200 */
[----:B------:R-:W-:Y:S01]  /*1600*/  IADD3 R10, P2, P3, R10, R3, R12 ;  /* 0x000000030a0a7210 */ /* 0x000fe20007b5e00c */
[----:B------:R-:W-:Y:S01]  /*1610*/  VIADD R12, R12, UR13 ;  /* 0x0000000d0c0c7c36 */ /* 0x000fe20008000000 */
[----:B------:R-:W-:-:S03]  /*1620*/  ISETP.GE.AND P1, PT, R9, UR9, PT ;  /* 0x0000000909007c0c */ /* 0x000fc6000bf26270 */
[----:B------:R-:W-:Y:S01]  /*1630*/  IMAD.SHL.U32 R12, R12, 0x8, RZ ;  /* 0x000000080c0c7824 */ /* 0x000fe200078e00ff */
[----:B------:R-:W-:Y:S02]  /*1640*/  ISETP.LT.OR P1, PT, R9, RZ, P1 ;  /* 0x000000ff0900720c */ /* 0x000fe40000f21670 */
[----:B------:R-:W-:Y:S02]  /*1650*/  IADD3.X R9, PT, PT, R8, R7, RZ, P2, P3 ;  /* 0x0000000708097210 */ /* 0x000fe400017e64ff */
[----:B------:R-:W-:Y:S02]  /*1660*/  PLOP3.LUT P1, PT, P0, P1, PT, 0xf8, 0x8f ;  /* 0x00000000008f781c */ /* 0x000fe40000723f70 */
[----:B0-----:R-:W-:-:S04]  /*1670*/  LEA R8, P2, R10, UR6, 0x3 ;  /* 0x000000060a087c11 */ /* 0x001fc8000f8418ff */
[----:B------:R-:W-:-:S07]  /*1680*/  LEA.HI.X R9, R10, UR7, R9, 0x3, P2 ;  /* 0x000000070a097c11 */ /* 0x000fce00090f1c09 */
[----:B------:R-:W-:Y:S05]  /*1690*/  @P1 BRA `(.L_x_30) ;  /* 0x0000000000441947 */ /* 0x000fea0003800000 */
[----:B------:R-:W0:Y:S01]  /*16a0*/  LDCU UR5, c[0x0][0x38c] ;  /* 0x00007180ff0577ac */ /* 0x000e220008000800 */
[----:B------:R-:W-:Y:S01]  /*16b0*/  IMAD.IADD R15, R11, 0x1, -R0 ;  /* 0x000000010b0f7824 */ /* 0x000fe200078e0a00 */
[----:B------:R-:W-:Y:S03]  /*16c0*/  BSSY.RECONVERGENT B1, `(.L_x_31) ;  /* 0x000000c000017945 */ /* 0x000fe60003800200 */
[----:B------:R-:W-:-:S05]  /*16d0*/  VIADD R10, R15, 0x1 ;  /* 0x000000010f0a7836 */ /* 0x000fca0000000000 */
[C---:B------:R-:W-:Y:S02]  /*16e0*/  ISETP.GT.AND P2, PT, R10.reuse, -0x1, PT ;  /* 0xffffffff0a00780c */ /* 0x040fe40003f44270 */
[----:B0-----:R-:W-:-:S13]  /*16f0*/  ISETP.GE.AND P1, PT, R10, UR5, PT ;  /* 0x000000050a007c0c */ /* 0x001fda000bf26270 */
[----:B------:R-:W-:Y:S05]  /*1700*/  @!P1 BRA P2, `(.L_x_32) ;  /* 0x0000000000089947 */ /* 0x000fea0001000000 */
[----:B------:R0:W5:Y:S01]  /*1710*/  LDG.E R15, desc[UR10][R8.64+0x8] ;  /* 0x0000080a080f7981 */ /* 0x000162000c1e1900 */
[----:B------:R-:W-:Y:S05]  /*1720*/  BRA `(.L_x_33) ;  /* 0x0000000000147947 */ /* 0x000fea0003800000 */
.L_x_32:
[----:B------:R-:W0:Y:S01]  /*1730*/  S2UR UR6, SR_CgaCtaId ;  /* 0x00000000000679c3 */ /* 0x000e220000008800 */
[----:B------:R-:W-:Y:S02]  /*1740*/  UMOV UR5, 0x400 ;  /* 0x0000040000057882 */ /* 0x000fe40000000000 */
[----:B0-----:R-:W-:-:S06]  /*1750*/  ULEA UR5, UR6, UR5, 0x18 ;  /* 0x0000000506057291 */ /* 0x001fcc000f8ec0ff */
[----:B------:R-:W-:-:S06]  /*1760*/  LEA R15, R15, UR5, 0x2 ;  /* 0x000000050f0f7c11 */ /* 0x000fcc000f8e10ff */
[----:B------:R-:W1:Y:S02]  /*1770*/  LDS R15, [R15+0x4] ;  /* 0x000004000f0f7984 */ /* 0x000e640000000800 */
.L_x_33:
[----:B------:R-:W-:Y:S05]  /*1780*/  BSYNC.RECONVERGENT B1 ;  /* 0x0000000000017941 */ /* 0x000fea0003800200 */
.L_x_31:
[----:B------:R-:W1:Y:S02]  /*1790*/  LDC R10, c[0x3][R12+0x8] ;  /* 0x00c002000c0a7b82 */ /* 0x000e640000000800 */
[----:B-1---5:R-:W-:-:S07]  /*17a0*/  IMAD R4, R10, R15, R4 ;  /* 0x0000000f0a047224 */ /* 0x022fce00078e0204 */
.L_x_30:
[----:B------:R-:W-:Y:S05]  /*17b0*/  BSYNC.RECONVERGENT B0 ;  /* 0x0000000000007941 */ /* 0x000fea0003800200 */
.L_x_29:
[----:B------:R-:W-:Y:S01]  /*17c0*/  VIADD R13, R13, 0x2 ;  /* 0x000000020d0d7836 */ /* 0x000fe20000000000 */
[----:B------:R-:W-:Y:S04]  /*17d0*/  BSSY.RECONVERGENT B0, `(.L_x_26) ;  /* 0x0000017000007945 */ /* 0x000fe80003800200 */
[----:B------:R-:W-:-:S04]  /*17e0*/  ISETP.GE.AND P1, PT, R13, UR9, PT ;  /* 0x000000090d007c0c */ /* 0x000fc8000bf26270 */
[----:B------:R-:W-:-:S04]  /*17f0*/  ISETP.LT.OR P1, PT, R13, RZ, P1 ;  /* 0x000000ff0d00720c */ /* 0x000fc80000f21670 */
[----:B------:R-:W-:-:S04]  /*1800*/  PLOP3.LUT P1, PT, P0, P1, PT, 0xf8, 0x8f ;  /* 0x00000000008f781c */ /* 0x000fc80000723f70 */
[----:B------:R-:W-:-:S13]  /*1810*/  ISETP.EQ.OR P1, PT, R14, 0x2, P1 ;  /* 0x000000020e00780c */ /* 0x000fda0000f22670 */
[----:B------:R-:W-:Y:S05]  /*1820*/  @P1 BRA `(.L_x_34) ;  /* 0x0000000000441947 */ /* 0x000fea0003800000 */
[----:B------:R-:W1:Y:S01]  /*1830*/  LDCU UR5, c[0x0][0x38c] ;  /* 0x00007180ff0577ac */ /* 0x000e620008000800 */
[----:B------:R-:W-:Y:S01]  /*1840*/  IMAD.IADD R11, R11, 0x1, -R0 ;  /* 0x000000010b0b7824 */ /* 0x000fe200078e0a00 */
[----:B------:R-:W-:Y:S03]  /*1850*/  BSSY.RECONVERGENT B1, `(.L_x_35) ;  /* 0x000000c000017945 */ /* 0x000fe60003800200 */
[----:B------:R-:W-:-:S05]  /*1860*/  VIADD R10, R11, 0x2 ;  /* 0x000000020b0a7836 */ /* 0x000fca0000000000 */
[C---:B------:R-:W-:Y:S02]  /*1870*/  ISETP.GT.AND P1, PT, R10.reuse, -0x1, PT ;  /* 0xffffffff0a00780c */ /* 0x040fe40003f24270 */
[----:B-1----:R-:W-:-:S13]  /*1880*/  ISETP.GE.AND P0, PT, R10, UR5, PT ;  /* 0x000000050a007c0c */ /* 0x002fda000bf06270 */
[----:B------:R-:W-:Y:S05]  /*1890*/  @!P0 BRA P1, `(.L_x_36) ;  /* 0x0000000000088947 */ /* 0x000fea0000800000 */
[----:B0-----:R0:W5:Y:S01]  /*18a0*/  LDG.E R9, desc[UR10][R8.64+0x10] ;  /* 0x0000100a08097981 */ /* 0x001162000c1e1900 */
[----:B------:R-:W-:Y:S05]  /*18b0*/  BRA `(.L_x_37) ;  /* 0x0000000000147947 */ /* 0x000fea0003800000 */
.L_x_36:
[----:B------:R-:W1:Y:S01]  /*18c0*/  S2UR UR6, SR_CgaCtaId ;  /* 0x00000000000679c3 */ /* 0x000e620000008800 */
[----:B------:R-:W-:Y:S02]  /*18d0*/  UMOV UR5, 0x400 ;  /* 0x0000040000057882 */ /* 0x000fe40000000000 */
[----:B-1----:R-:W-:-:S06]  /*18e0*/  ULEA UR5, UR6, UR5, 0x18 ;  /* 0x0000000506057291 */ /* 0x002fcc000f8ec0ff */
[----:B0-----:R-:W-:-:S06]  /*18f0*/  LEA R9, R11, UR5, 0x2 ;  /* 0x000000050b097c11 */ /* 0x001fcc000f8e10ff */
[----:B------:R-:W1:Y:S02]  /*1900*/  LDS R9, [R9+0x8] ;  /* 0x0000080009097984 */ /* 0x000e640000000800 */
.L_x_37:
[----:B------:R-:W-:Y:S05]  /*1910*/  BSYNC.RECONVERGENT B1 ;  /* 0x0000000000017941 */ /* 0x000fea0003800200 */
.L_x_35:
[----:B0-----:R-:W1:Y:S02]  /*1920*/  LDC R8, c[0x3][R12+0x10] ;  /* 0x00c004000c087b82 */ /* 0x001e640000000800 */
[----:B-1---5:R-:W-:-:S07]  /*1930*/  IMAD R4, R8, R9, R4 ;  /* 0x0000000908047224 */ /* 0x022fce00078e0204 */
.L_x_34:
[----:B------:R-:W-:Y:S05]  /*1940*/  BSYNC.RECONVERGENT B0 ;  /* 0x0000000000007941 */ /* 0x000fea0003800200 */
.L_x_26:
[----:B------:R-:W-:Y:S05]  /*1950*/  BRA.U UP1, `(.L_x_38) ;  /* 0xfffffff101c87547 */ /* 0x000fea000b83ffff */
[----:B------:R-:W-:-:S07]  /*1960*/  SHF.R.S32.HI R5, RZ, 0x1f, R4 ;  /* 0x0000001fff057819 */ /* 0x000fce0000011404 */
.L_x_6:
[----:B------:R-:W3:Y:S01]  /*1970*/  LDCU UR4, c[0x0][0x3a0] ;  /* 0x00007400ff0477ac */ /* 0x000ee20008000800 */
[----:B------:R-:W-:Y:S01]  /*1980*/  IMAD R17, R2, UR9, R17 ;  /* 0x0000000902117c24 */ /* 0x000fe2000f8e0211 */
[----:B---3--:R-:W-:-:S06]  /*1990*/  UIMAD UR4, UR9, UR4, URZ ;  /* 0x00000004090472a4 */ /* 0x008fcc000f8e02ff */
[----:B------:R-:W-:-:S13]  /*19a0*/  ISETP.GE.AND P0, PT, R17, UR4, PT ;  /* 0x0000000411007c0c */ /* 0x000fda000bf06270 */
[----:B------:R-:W-:Y:S05]  /*19b0*/  @P0 EXIT ;  /* 0x000000000000094d */ /* 0x000fea0003800000 */
[----:B------:R-:W3:Y:S02]  /*19c0*/  LDC.64 R2, c[0x0][0x398] ;  /* 0x0000e600ff027b82 */ /* 0x000ee40000000a00 */
[----:B---3--:R-:W-:-:S05]  /*19d0*/  IMAD.WIDE R2, R17, 0x8, R2 ;  /* 0x0000000811027825 */ /* 0x008fca00078e0202 */
[----:B------:R-:W-:Y:S01]  /*19e0*/  STG.E.64 desc[UR10][R2.64], R4 ;  /* 0x0000000402007986 */ /* 0x000fe2000c101b0a */
[----:B------:R-:W-:Y:S05]  /*19f0*/  EXIT ;  /* 0x000000000000794d */ /* 0x000fea0003800000 */
.L_x_39:
[----:B------:R-:W-:-:S00]  /*1a00*/  BRA `(.L_x_39) ;  /* 0xfffffffc00fc7947 */ /* 0x000fc0000383ffff */
[----:B------:R-:W-:-:S00]  /*1a10*/  NOP ;  /* 0x0000000000007918 */ /* 0x000fc00000000000 */
        /* <DEDUP_REMOVED lines=14> */
.L_x_40:


//--------------------- .nv.shared._Z9convolutePliiiiS_iii --------------------------
	.section	.nv.shared._Z9convolutePliiiiS_iii,"aw",@nobits
	.sectionflags	@""
	.align	16
	.zero		1024


//--------------------- .nv.shared.reserved.0     --------------------------
	.section	.nv.shared.reserved.0,"aw",@nobits
	.weak		__nv_reservedSMEM_offset_0_alias
	.size		__nv_reservedSMEM_offset_0_alias, 0, 64
	.other		__nv_reservedSMEM_offset_0_alias,@"STO_CUDA_RESERVED_SHARED STV_DEFAULT"
__nv_reservedSMEM_offset_0_alias:
	.zero		0
	.zero		64


//--------------------- .nv.constant0._Z9convolutePliiiiS_iii --------------------------
	.section	.nv.constant0._Z9convolutePliiiiS_iii,"a",@progbits
	.sectionflags	@""
	.align	4
.nv.constant0._Z9convolutePliiiiS_iii:
	.zero		940


//--------------------- SYMBOLS --------------------------

	.type		.nv.reservedSmem.offset0,@object
	.size		.nv.reservedSmem.offset0,0x4
	.type		.nv.reservedSmem.cap,@object
	.size		.nv.reservedSmem.cap,0x4
